	.target	sm_90a

	.elftype	@"ET_EXEC"


//--------------------- .note.nv.tkinfo           --------------------------
	.section	.note.nv.tkinfo,"",@"SHT_NOTE"
	.sectionflags	@"SHF_NOTE_NV_TKINFO"
	.tkinfo
        /*0018*/ 	.word	0x00000002
        /*0030*/ 	.string	""
        /*0030*/ 	.string	"ptxas"
        /*0030*/ 	.string	"Cuda compilation tools, release 13.0, V13.0.88"
        /*0030*/ 	.string	"Build cuda_13.0.r13.0/compiler.36424714_0"
        /*0030*/ 	.string	"-v  -suppress-debug-info  -lineinfo  -arch sm_90a "



//--------------------- .note.nv.cuinfo           --------------------------
	.section	.note.nv.cuinfo,"",@"SHT_NOTE"
	.sectionflags	@"SHF_NOTE_NV_CUINFO"
        /*0018*/ 	.short	0x0002
        /*001a*/ 	.short	0x005a
        /*001c*/ 	.short	0x0082
	.zero		2


//--------------------- .nv.info                  --------------------------
	.section	.nv.info,"",@"SHT_CUDA_INFO"
	.align	4


	//----- nvinfo : EIATTR_REGCOUNT
	.align		4
        /*0000*/ 	.byte	0x04, 0x2f
        /*0002*/ 	.short	(.L_1 - .L_0)
	.align		4
.L_0:
        /*0004*/ 	.word	index@(gluon_wgmma)
        /*0008*/ 	.word	0x0000009a


	//----- nvinfo : EIATTR_FRAME_SIZE
	.align		4
.L_1:
        /*000c*/ 	.byte	0x04, 0x11
        /*000e*/ 	.short	(.L_3 - .L_2)
	.align		4
.L_2:
        /*0010*/ 	.word	index@(gluon_wgmma)
        /*0014*/ 	.word	0x00000000


	//----- nvinfo : EIATTR_MIN_STACK_SIZE
	.align		4
.L_3:
        /*0018*/ 	.byte	0x04, 0x12
        /*001a*/ 	.short	(.L_5 - .L_4)
	.align		4
.L_4:
        /*001c*/ 	.word	index@(gluon_wgmma)
        /*0020*/ 	.word	0x00000000
.L_5:


//--------------------- .nv.compat                --------------------------
	.section	.nv.compat,"",@"SHT_CUDA_COMPAT_INFO"
	.align	4
        /*0000*/ 	.byte	0x02, 0x09, 0x01, 0x00, 0x02, 0x02, 0x04, 0x00, 0x02, 0x05, 0x05, 0x00, 0x03, 0x07, 0x01, 0x01
        /*0010*/ 	.byte	0x02, 0x03, 0x03, 0x00, 0x02, 0x06, 0x01, 0x00, 0x04, 0x0b, 0x08, 0x00, 0x00, 0x00, 0x00, 0x00
        /*0020*/ 	.byte	0x00, 0x00, 0x00, 0x00


//--------------------- .nv.info.gluon_wgmma      --------------------------
	.section	.nv.info.gluon_wgmma,"",@"SHT_CUDA_INFO"
	.sectionflags	@""
	.align	4


	//----- nvinfo : EIATTR_CUDA_API_VERSION
	.align		4
        /*0000*/ 	.byte	0x04, 0x37
        /*0002*/ 	.short	(.L_7 - .L_6)
.L_6:
        /*0004*/ 	.word	0x00000082


	//----- nvinfo : EIATTR_KPARAM_INFO
	.align		4
.L_7:
        /*0008*/ 	.byte	0x04, 0x17
        /*000a*/ 	.short	(.L_9 - .L_8)
.L_8:
        /*000c*/ 	.word	0x00000000
        /*0010*/ 	.short	0x000a
        /*0012*/ 	.short	0x0048
        /*0014*/ 	.byte	0x00, 0xf4, 0x21, 0x00


	//----- nvinfo : EIATTR_KPARAM_INFO
	.align		4
.L_9:
        /*0018*/ 	.byte	0x04, 0x17
        /*001a*/ 	.short	(.L_11 - .L_10)
.L_10:
        /*001c*/ 	.word	0x00000000
        /*0020*/ 	.short	0x0009
        /*0022*/ 	.short	0x0040
        /*0024*/ 	.byte	0x00, 0xf4, 0x21, 0x00


	//----- nvinfo : EIATTR_KPARAM_INFO
	.align		4
.L_11:
        /*0028*/ 	.byte	0x04, 0x17
        /*002a*/ 	.short	(.L_13 - .L_12)
.L_12:
        /*002c*/ 	.word	0x00000000
        /*0030*/ 	.short	0x0008
        /*0032*/ 	.short	0x0038
        /*0034*/ 	.byte	0x00, 0xf0, 0x21, 0x00


	//----- nvinfo : EIATTR_KPARAM_INFO
	.align		4
.L_13:
        /*0038*/ 	.byte	0x04, 0x17
        /*003a*/ 	.short	(.L_15 - .L_14)
.L_14:
        /*003c*/ 	.word	0x00000000
        /*0040*/ 	.short	0x0007
        /*0042*/ 	.short	0x0030
        /*0044*/ 	.byte	0x00, 0xf0, 0x21, 0x00


	//----- nvinfo : EIATTR_KPARAM_INFO
	.align		4
.L_15:
        /*0048*/ 	.byte	0x04, 0x17
        /*004a*/ 	.short	(.L_17 - .L_16)
.L_16:
        /*004c*/ 	.word	0x00000000
        /*0050*/ 	.short	0x0006
        /*0052*/ 	.short	0x0028
        /*0054*/ 	.byte	0x00, 0xf0, 0x21, 0x00


	//----- nvinfo : EIATTR_KPARAM_INFO
	.align		4
.L_17:
        /*0058*/ 	.byte	0x04, 0x17
        /*005a*/ 	.short	(.L_19 - .L_18)
.L_18:
        /*005c*/ 	.word	0x00000000
        /*0060*/ 	.short	0x0005
        /*0062*/ 	.short	0x0020
        /*0064*/ 	.byte	0x00, 0xf0, 0x11, 0x00


	//----- nvinfo : EIATTR_KPARAM_INFO
	.align		4
.L_19:
        /*0068*/ 	.byte	0x04, 0x17
        /*006a*/ 	.short	(.L_21 - .L_20)
.L_20:
        /*006c*/ 	.word	0x00000000
        /*0070*/ 	.short	0x0004
        /*0072*/ 	.short	0x001c
        /*0074*/ 	.byte	0x00, 0xf0, 0x11, 0x00


	//----- nvinfo : EIATTR_KPARAM_INFO
	.align		4
.L_21:
        /*0078*/ 	.byte	0x04, 0x17
        /*007a*/ 	.short	(.L_23 - .L_22)
.L_22:
        /*007c*/ 	.word	0x00000000
        /*0080*/ 	.short	0x0003
        /*0082*/ 	.short	0x0018
        /*0084*/ 	.byte	0x00, 0xf0, 0x11, 0x00


	//----- nvinfo : EIATTR_KPARAM_INFO
	.align		4
.L_23:
        /*0088*/ 	.byte	0x04, 0x17
        /*008a*/ 	.short	(.L_25 - .L_24)
.L_24:
        /*008c*/ 	.word	0x00000000
        /*0090*/ 	.short	0x0002
        /*0092*/ 	.short	0x0010
        /*0094*/ 	.byte	0x00, 0xf4, 0x21, 0x00


	//----- nvinfo : EIATTR_KPARAM_INFO
	.align		4
.L_25:
        /*0098*/ 	.byte	0x04, 0x17
        /*009a*/ 	.short	(.L_27 - .L_26)
.L_26:
        /*009c*/ 	.word	0x00000000
        /*00a0*/ 	.short	0x0001
        /*00a2*/ 	.short	0x0008
        /*00a4*/ 	.byte	0x00, 0xf4, 0x21, 0x00


	//----- nvinfo : EIATTR_KPARAM_INFO
	.align		4
.L_27:
        /*00a8*/ 	.byte	0x04, 0x17
        /*00aa*/ 	.short	(.L_29 - .L_28)
.L_28:
        /*00ac*/ 	.word	0x00000000
        /*00b0*/ 	.short	0x0000
        /*00b2*/ 	.short	0x0000
        /*00b4*/ 	.byte	0x00, 0xf4, 0x21, 0x00


	//----- nvinfo : EIATTR_SPARSE_MMA_MASK
	.align		4
.L_29:
        /*00b8*/ 	.byte	0x03, 0x50
        /*00ba*/ 	.short	0x0000


	//----- nvinfo : EIATTR_MAXREG_COUNT
	.align		4
        /*00bc*/ 	.byte	0x03, 0x1b
        /*00be*/ 	.short	0x00ff


	//----- nvinfo : EIATTR_NUM_BARRIERS
	.align		4
        /*00c0*/ 	.byte	0x02, 0x4c
        /*00c2*/ 	.byte	0x01
	.zero		1


	//----- nvinfo : EIATTR_MERCURY_ISA_VERSION
	.align		4
        /*00c4*/ 	.byte	0x03, 0x5f
        /*00c6*/ 	.short	0x0101


	//----- nvinfo : EIATTR_INT_WARP_WIDE_INSTR_OFFSETS
	.align		4
        /*00c8*/ 	.byte	0x04, 0x31
        /*00ca*/ 	.short	(.L_31 - .L_30)


	//   ....[0]....
.L_30:
        /*00cc*/ 	.word	0x00001640


	//   ....[1]....
        /*00d0*/ 	.word	0x00001660


	//   ....[2]....
        /*00d4*/ 	.word	0x00001710


	//   ....[3]....
        /*00d8*/ 	.word	0x00001ce0


	//   ....[4]....
        /*00dc*/ 	.word	0x00001cf0


	//   ....[5]....
        /*00e0*/ 	.word	0x00001d70


	//   ....[6]....
        /*00e4*/ 	.word	0x00001d80


	//   ....[7]....
        /*00e8*/ 	.word	0x000020f0


	//   ....[8]....
        /*00ec*/ 	.word	0x00002190


	//----- nvinfo : EIATTR_COOP_GROUP_MASK_REGIDS
	.align		4
.L_31:
        /*00f0*/ 	.byte	0x04, 0x29
        /*00f2*/ 	.short	(.L_33 - .L_32)


	//   ....[0]....
.L_32:
        /*00f4*/ 	.word	0xffffffff


	//   ....[1]....
        /*00f8*/ 	.word	0xffffffff


	//   ....[2]....
        /*00fc*/ 	.word	0xffffffff


	//----- nvinfo : EIATTR_COOP_GROUP_INSTR_OFFSETS
	.align		4
.L_33:
        /*0100*/ 	.byte	0x04, 0x28
        /*0102*/ 	.short	(.L_35 - .L_34)


	//   ....[0]....
.L_34:
        /*0104*/ 	.word	0x00000150


	//   ....[1]....
        /*0108*/ 	.word	0x00000700


	//   ....[2]....
        /*010c*/ 	.word	0x00000cf0


	//----- nvinfo : EIATTR_MBARRIER_INSTR_OFFSETS
	.align		4
.L_35:
        /*0110*/ 	.byte	0x04, 0x39
        /*0112*/ 	.short	(.L_37 - .L_36)


	//   ....[0]....
.L_36:
        /*0114*/ 	.word	0x00001790
        /*0118*/ 	.word	0x000000ff
        /*011c*/ 	.word	0x00008000
        /*0120*/ 	.short	0x0100
        /*0122*/ 	.byte	0x18
	.zero		1


	//   ....[1]....
        /*0124*/ 	.word	0x000017b0
        /*0128*/ 	.word	0x000000ff
        /*012c*/ 	.word	0x00008008
        /*0130*/ 	.short	0x0100
        /*0132*/ 	.byte	0x18
	.zero		1


	//   ....[2]....
        /*0134*/ 	.word	0x00001e40
        /*0138*/ 	.word	0x000000ff
        /*013c*/ 	.word	0x00008000
        /*0140*/ 	.short	0x010a
        /*0142*/ 	.byte	0x16
	.zero		1


	//   ....[3]....
        /*0144*/ 	.word	0x00002120
        /*0148*/ 	.word	0x000000ff
        /*014c*/ 	.word	0x00008000
        /*0150*/ 	.short	0x0108
        /*0152*/ 	.byte	0x18
	.zero		1


	//   ....[4]....
        /*0154*/ 	.word	0x00002270
        /*0158*/ 	.word	0x000000ff
        /*015c*/ 	.word	0x00008008
        /*0160*/ 	.short	0x0108
        /*0162*/ 	.byte	0x18
	.zero		1


	//   ....[5]....
        /*0164*/ 	.word	0x00002760
        /*0168*/ 	.word	0x000000ff
        /*016c*/ 	.word	0x00008000
        /*0170*/ 	.short	0x010a
        /*0172*/ 	.byte	0x16
	.zero		1


	//----- nvinfo : EIATTR_NUM_MBARRIERS
	.align		4
.L_37:
        /*0174*/ 	.byte	0x03, 0x38
        /*0176*/ 	.short	0x0002


	//----- nvinfo : EIATTR_EXIT_INSTR_OFFSETS
	.align		4
        /*0178*/ 	.byte	0x04, 0x1c
        /*017a*/ 	.short	(.L_39 - .L_38)


	//   ....[0]....
.L_38:
        /*017c*/ 	.word	0x00002750


	//----- nvinfo : EIATTR_REQNTID
	.align		4
.L_39:
        /*0180*/ 	.byte	0x04, 0x10
        /*0182*/ 	.short	(.L_41 - .L_40)
.L_40:
        /*0184*/ 	.word	0x00000080
        /*0188*/ 	.word	0x00000001
        /*018c*/ 	.word	0x00000001


	//----- nvinfo : EIATTR_CRS_STACK_SIZE
	.align		4
.L_41:
        /*0190*/ 	.byte	0x04, 0x1e
        /*0192*/ 	.short	(.L_43 - .L_42)
.L_42:
        /*0194*/ 	.word	0x00000000


	//----- nvinfo : EIATTR_CBANK_PARAM_SIZE
	.align		4
.L_43:
        /*0198*/ 	.byte	0x03, 0x19
        /*019a*/ 	.short	0x0050


	//----- nvinfo : EIATTR_PARAM_CBANK
	.align		4
        /*019c*/ 	.byte	0x04, 0x0a
        /*019e*/ 	.short	(.L_45 - .L_44)
	.align		4
.L_44:
        /*01a0*/ 	.word	index@(.nv.constant0.gluon_wgmma)
        /*01a4*/ 	.short	0x0210
        /*01a6*/ 	.short	0x0050


	//----- nvinfo : EIATTR_SW_WAR
	.align		4
.L_45:
        /*01a8*/ 	.byte	0x04, 0x36
        /*01aa*/ 	.short	(.L_47 - .L_46)
.L_46:
        /*01ac*/ 	.word	0x00000008
.L_47:


//--------------------- .nv.callgraph             --------------------------
	.section	.nv.callgraph,"",@"SHT_CUDA_CALLGRAPH"
	.align	4
	.sectionentsize	8
	.align		4
        /*0000*/ 	.word	0x00000000
	.align		4
        /*0004*/ 	.word	0xffffffff
	.align		4
        /*0008*/ 	.word	0x00000000
	.align		4
        /*000c*/ 	.word	0xfffffffe
	.align		4
        /*0010*/ 	.word	0x00000000
	.align		4
        /*0014*/ 	.word	0xfffffffd
	.align		4
        /*0018*/ 	.word	0x00000000
	.align		4
        /*001c*/ 	.word	0xfffffffc


//--------------------- .text.gluon_wgmma         --------------------------
	.section	.text.gluon_wgmma,"ax",@progbits
	.align	128
        .global         gluon_wgmma
        .type           gluon_wgmma,@function
        .size           gluon_wgmma,(.L_x_52 - gluon_wgmma)
        .other          gluon_wgmma,@"STO_CUDA_ENTRY STV_DEFAULT"
gluon_wgmma:
.text.gluon_wgmma:
[----:B------:R-:W-:Y:S01]  /*0000*/  LDC R1, c[0x0][0x28] ;  /* 0x00000a00ff017b82 */ /* 0x000fe20000000800 */
[----:B------:R-:W1:Y:S07]  /*0010*/  S2R R0, SR_TID.X ;  /* 0x0000000000007919 */ /* 0x000e6e0000002100 */
[----:B------:R-:W2:Y:S01]  /*0020*/  S2UR UR4, SR_CgaCtaId ;  /* 0x00000000000479c3 */ /* 0x000ea20000008800 */
[----:B------:R-:W-:Y:S01]  /*0030*/  UMOV UR24, 0x400 ;  /* 0x0000040000187882 */ /* 0x000fe20000000000 */
[----:B------:R-:W-:Y:S01]  /*0040*/  ULDC UR6, c[0x0][0xc] ;  /* 0x0000030000067ab9 */ /* 0x000fe20000000800 */
[----:B------:R-:W-:Y:S01]  /*0050*/  ULDC.64 UR30, c[0x0][0x250] ;  /* 0x00009400001e7ab9 */ /* 0x000fe20000000a00 */
[----:B------:R-:W-:Y:S04]  /*0060*/  BSSY B0, `(.L_x_0) ;  /* 0x000001f000007945 */ /* 0x000fe80003800000 */
[----:B------:R-:W3:Y:S08]  /*0070*/  LDC R6, c[0x0][0x228] ;  /* 0x00008a00ff067b82 */ /* 0x000ef00000000800 */
[----:B------:R-:W4:Y:S08]  /*0080*/  LDC R13, c[0x0][0x230] ;  /* 0x00008c00ff0d7b82 */ /* 0x000f300000000800 */
[----:B------:R-:W-:Y:S01]  /*0090*/  S2UR UR32, SR_CTAID.Y ;  /* 0x00000000002079c3 */ /* 0x000fe20000002600 */
[----:B--2---:R-:W-:-:S03]  /*00a0*/  ULEA UR24, UR4, UR24, 0x18 ;  /* 0x0000001804187291 */ /* 0x004fc6000f8ec03f */
[----:B------:R-:W-:Y:S01]  /*00b0*/  ULDC UR4, c[0x0][0x10] ;  /* 0x0000040000047ab9 */ /* 0x000fe20000000800 */
[----:B-1----:R-:W-:-:S03]  /*00c0*/  LOP3.LUT R2, R0, 0x7f, RZ, 0xc0, !PT ;  /* 0x0000007f00027812 */ /* 0x002fc600078ec0ff */
[----:B------:R-:W1:Y:S01]  /*00d0*/  S2UR UR5, SR_CTAID.Z ;  /* 0x00000000000579c3 */ /* 0x000e620000002700 */
[----:B---3--:R-:W-:Y:S01]  /*00e0*/  VIADD R6, R6, 0xffffffff ;  /* 0xffffffff06067836 */ /* 0x008fe20000000000 */
[C---:B------:R-:W-:Y:S02]  /*00f0*/  ISETP.GE.U32.AND P0, PT, R2.reuse, 0x20, PT ;  /* 0x000000200200780c */ /* 0x040fe40003f06070 */
[C---:B------:R-:W-:Y:S02]  /*0100*/  ISETP.NE.U32.AND P2, PT, R2.reuse, RZ, PT ;  /* 0x000000ff0200720c */ /* 0x040fe40003f45070 */
[----:B------:R-:W-:Y:S02]  /*0110*/  LEA R12, R2, UR24, 0x2 ;  /* 0x00000018020c7c11 */ /* 0x000fe4000f8e10ff */
[----:B------:R-:W2:Y:S01]  /*0120*/  S2UR UR33, SR_CTAID.X ;  /* 0x00000000002179c3 */ /* 0x000ea20000002500 */
[----:B----4-:R-:W-:-:S06]  /*0130*/  VIADD R9, R13, 0xffffffff ;  /* 0xffffffff0d097836 */ /* 0x010fcc0000000000 */
[----:B------:R3:W-:Y:S01]  /*0140*/  @!P0 STS [R12], RZ ;  /* 0x000000ff0c008388 */ /* 0x0007e20000000800 */
[----:B------:R-:W-:-:S03]  /*0150*/  NOP ;  /* 0x0000000000007918 */ /* 0x000fc60000000000 */
[----:B------:R3:W-:Y:S01]  /*0160*/  @!P2 STS [UR24+0x24], R6 ;  /* 0x00002406ff00a988 */ /* 0x0007e20008000818 */
[----:B-1----:R-:W-:-:S03]  /*0170*/  UIMAD UR4, UR5, UR4, UR32 ;  /* 0x00000004050472a4 */ /* 0x002fc6000f8e0220 */
[----:B------:R3:W-:Y:S01]  /*0180*/  @!P2 STS [UR24+0x20], R9 ;  /* 0x00002009ff00a988 */ /* 0x0007e20008000818 */
[----:B--2---:R-:W-:-:S04]  /*0190*/  UIMAD UR4, UR4, UR6, UR33 ;  /* 0x00000006040472a4 */ /* 0x004fc8000f8e0221 */
[----:B------:R-:W-:-:S03]  /*01a0*/  UIMAD UR5, UR4, 0x180, URZ ;  /* 0x00000180040578a4 */ /* 0x000fc6000f8e023f */
[----:B------:R-:W-:Y:S01]  /*01b0*/  UMOV UR4, URZ ;  /* 0x0000003f00047c82 */ /* 0x000fe20008000000 */
[----:B------:R-:W-:-:S04]  /*01c0*/  UIADD3 UR26, UP0, UR5, UR30, URZ ;  /* 0x0000001e051a7290 */ /* 0x000fc8000ff1e03f */
[----:B------:R-:W-:Y:S01]  /*01d0*/  ULEA.HI.X.SX32 UR27, UR5, UR31, 0x1, UP0 ;  /* 0x0000001f051b7291 */ /* 0x000fe200080f0e3f */
[----:B---3--:R-:W-:Y:S11]  /*01e0*/  @P2 BRA `(.L_x_1) ;  /* 0x0000000000182947 */ /* 0x008ff60003800000 */
[----:B------:R-:W1:Y:S01]  /*01f0*/  LDS R3, [UR24+0x8] ;  /* 0x00000818ff037984 */ /* 0x000e620008000800 */
[----:B------:R-:W2:Y:S01]  /*0200*/  LDC.64 R10, c[0x0][0x210] ;  /* 0x00008400ff0a7b82 */ /* 0x000ea20000000a00 */
[----:B------:R-:W-:Y:S02]  /*0210*/  IMAD.MOV.U32 R4, RZ, RZ, 0x70 ;  /* 0x00000070ff047424 */ /* 0x000fe400078e00ff */
[----:B--2---:R2:W-:Y:S03]  /*0220*/  STS.64 [UR24], R10 ;  /* 0x0000000aff007988 */ /* 0x0045e60008000a18 */
[----:B-1----:R-:W-:-:S05]  /*0230*/  LOP3.LUT R3, R3, 0x10, R4, 0xd8, !PT ;  /* 0x0000001003037812 */ /* 0x002fca00078ed804 */
[----:B------:R2:W-:Y:S02]  /*0240*/  STS [UR24+0x8], R3 ;  /* 0x00000803ff007988 */ /* 0x0005e40008000818 */
.L_x_1:
[----:B------:R-:W-:Y:S05]  /*0250*/  BSYNC B0 ;  /* 0x0000000000007941 */ /* 0x000fea0003800000 */
.L_x_0:
[----:B------:R-:W-:Y:S04]  /*0260*/  BSSY B0, `(.L_x_2) ;  /* 0x000000a000007945 */ /* 0x000fe80003800000 */
[----:B------:R-:W-:Y:S05]  /*0270*/  @P2 BRA `(.L_x_3) ;  /* 0x0000000000202947 */ /* 0x000fea0003800000 */
[----:B--2---:R-:W1:Y:S01]  /*0280*/  LDS R3, [UR24+0x34] ;  /* 0x00003418ff037984 */ /* 0x004e620008000800 */
[----:B------:R-:W-:Y:S02]  /*0290*/  IMAD.MOV.U32 R4, RZ, RZ, 0x1f000000 ;  /* 0x1f000000ff047424 */ /* 0x000fe400078e00ff */
[----:B------:R-:W-:Y:S01]  /*02a0*/  @!P2 IMAD.MOV.U32 R5, RZ, RZ, 0x7f ;  /* 0x0000007fff05a424 */ /* 0x000fe200078e00ff */
[----:B------:R-:W2:Y:S02]  /*02b0*/  @!P2 LDS R8, [UR24+0x38] ;  /* 0x00003818ff08a984 */ /* 0x000ea40008000800 */
[----:B-1----:R-:W-:Y:S02]  /*02c0*/  LOP3.LUT R3, R3, 0xff000000, R4, 0xb8, !PT ;  /* 0xff00000003037812 */ /* 0x002fe400078eb804 */
[----:B--2---:R-:W-:-:S03]  /*02d0*/  @!P2 LOP3.LUT R4, R8, 0xff, R5, 0xb8, !PT ;  /* 0x000000ff0804a812 */ /* 0x004fc600078eb805 */
[----:B------:R1:W-:Y:S04]  /*02e0*/  STS [UR24+0x34], R3 ;  /* 0x00003403ff007988 */ /* 0x0003e80008000818 */
[----:B------:R1:W-:Y:S02]  /*02f0*/  @!P2 STS [UR24+0x38], R4 ;  /* 0x00003804ff00a988 */ /* 0x0003e40008000818 */
.L_x_3:
[----:B------:R-:W-:Y:S05]  /*0300*/  BSYNC B0 ;  /* 0x0000000000007941 */ /* 0x000fea0003800000 */
.L_x_2:
[----:B------:R-:W-:Y:S04]  /*0310*/  BSSY B0, `(.L_x_4) ;  /* 0x000000e000007945 */ /* 0x000fe80003800000 */
[----:B------:R-:W-:Y:S05]  /*0320*/  @P2 BRA `(.L_x_5) ;  /* 0x0000000000302947 */ /* 0x000fea0003800000 */
[----:B-1----:R-:W1:Y:S01]  /*0330*/  LDS R4, [UR24+0x34] ;  /* 0x00003418ff047984 */ /* 0x002e620008000800 */
[----:B--2---:R-:W2:Y:S03]  /*0340*/  LDC.64 R10, c[0x0][0x238] ;  /* 0x00008e00ff0a7b82 */ /* 0x004ea60000000a00 */
[----:B------:R-:W3:Y:S01]  /*0350*/  LDS R3, [UR24+0x1c] ;  /* 0x00001c18ff037984 */ /* 0x000ee20008000800 */
[C---:B--2---:R-:W-:Y:S01]  /*0360*/  SHF.L.U64.HI R8, R10.reuse, 0x1, R11 ;  /* 0x000000010a087819 */ /* 0x044fe2000001020b */
[----:B------:R-:W-:-:S03]  /*0370*/  IMAD.SHL.U32 R5, R10, 0x2, RZ ;  /* 0x000000020a057824 */ /* 0x000fc600078e00ff */
[--C-:B------:R-:W-:Y:S02]  /*0380*/  SHF.R.U32.HI R10, RZ, 0x4, R8.reuse ;  /* 0x00000004ff0a7819 */ /* 0x100fe40000011608 */
[----:B------:R-:W-:-:S05]  /*0390*/  SHF.R.U64 R5, R5, 0x4, R8 ;  /* 0x0000000405057819 */ /* 0x000fca0000001208 */
[----:B------:R4:W-:Y:S01]  /*03a0*/  STS [UR24+0xc], R5 ;  /* 0x00000c05ff007988 */ /* 0x0009e20008000818 */
[----:B-1----:R-:W-:Y:S02]  /*03b0*/  LOP3.LUT R4, R4, 0x7, RZ, 0xb8, !PT ;  /* 0x0000000704047812 */ /* 0x002fe400078eb8ff */
[----:B---3--:R-:W-:-:S03]  /*03c0*/  LOP3.LUT R3, R3, 0xf, R10, 0xb8, !PT ;  /* 0x0000000f03037812 */ /* 0x008fc600078eb80a */
[----:B------:R4:W-:Y:S04]  /*03d0*/  STS [UR24+0x34], R4 ;  /* 0x00003404ff007988 */ /* 0x0009e80008000818 */
[----:B------:R4:W-:Y:S02]  /*03e0*/  STS [UR24+0x1c], R3 ;  /* 0x00001c03ff007988 */ /* 0x0009e40008000818 */
.L_x_5:
[----:B------:R-:W-:Y:S05]  /*03f0*/  BSYNC B0 ;  /* 0x0000000000007941 */ /* 0x000fea0003800000 */
.L_x_4:
[----:B------:R-:W-:Y:S04]  /*0400*/  BSSY B1, `(.L_x_6) ;  /* 0x000001a000017945 */ /* 0x000fe80003800000 */
[----:B------:R-:W-:Y:S04]  /*0410*/  BSSY B0, `(.L_x_7) ;  /* 0x0000015000007945 */ /* 0x000fe80003800000 */
[----:B------:R-:W-:Y:S05]  /*0420*/  @P2 BRA `(.L_x_8) ;  /* 0x0000000000202947 */ /* 0x000fea0003800000 */
[----:B-12-4-:R-:W1:Y:S02]  /*0430*/  LDS R3, [UR24+0x34] ;  /* 0x00003418ff037984 */ /* 0x016e640008000800 */
[----:B-1----:R-:W-:-:S05]  /*0440*/  LOP3.LUT R3, R3, 0x38, RZ, 0xb8, !PT ;  /* 0x0000003803037812 */ /* 0x002fca00078eb8ff */
[----:B------:R1:W-:Y:S01]  /*0450*/  STS [UR24+0x34], R3 ;  /* 0x00003403ff007988 */ /* 0x0003e20008000818 */
[----:B------:R-:W-:Y:S05]  /*0460*/  @P2 BRA `(.L_x_9) ;  /* 0x0000000000202947 */ /* 0x000fea0003800000 */
[----:B-1----:R-:W1:Y:S01]  /*0470*/  LDS R3, [UR24+0x8] ;  /* 0x00000818ff037984 */ /* 0x002e620008000800 */
[----:B------:R-:W-:-:S05]  /*0480*/  IMAD.MOV.U32 R4, RZ, RZ, 0x780 ;  /* 0x00000780ff047424 */ /* 0x000fca00078e00ff */
[----:B-1----:R-:W-:-:S05]  /*0490*/  LOP3.LUT R3, R3, 0x500, R4, 0xd8, !PT ;  /* 0x0000050003037812 */ /* 0x002fca00078ed804 */
[----:B------:R3:W-:Y:S02]  /*04a0*/  STS [UR24+0x8], R3 ;  /* 0x00000803ff007988 */ /* 0x0007e40008000818 */
.L_x_8:
[----:B------:R-:W-:Y:S05]  /*04b0*/  @P2 BRA `(.L_x_10) ;  /* 0x0000000000282947 */ /* 0x000fea0003800000 */
[----:B-1234-:R-:W1:Y:S02]  /*04c0*/  LDS R3, [UR24+0x8] ;  /* 0x00000818ff037984 */ /* 0x01ee640008000800 */
[----:B-1----:R-:W-:-:S05]  /*04d0*/  LOP3.LUT R3, R3, 0x1800, RZ, 0xb8, !PT ;  /* 0x0000180003037812 */ /* 0x002fca00078eb8ff */
[----:B------:R2:W-:Y:S02]  /*04e0*/  STS [UR24+0x8], R3 ;  /* 0x00000803ff007988 */ /* 0x0005e40008000818 */
.L_x_9:
[----:B------:R-:W-:Y:S05]  /*04f0*/  @P2 BREAK B0 ;  /* 0x0000000000002942 */ /* 0x000fea0003800000 */
[----:B------:R-:W-:Y:S05]  /*0500*/  @P2 BRA `(.L_x_11) ;  /* 0x0000000000242947 */ /* 0x000fea0003800000 */
[----:B------:R-:W3:Y:S01]  /*0510*/  LDS R4, [UR24+0x8] ;  /* 0x00000818ff047984 */ /* 0x000ee20008000800 */
[----:B-12---:R-:W-:-:S05]  /*0520*/  IMAD.MOV.U32 R3, RZ, RZ, 0x6000 ;  /* 0x00006000ff037424 */ /* 0x006fca00078e00ff */
[----:B---3--:R-:W-:-:S04]  /*0530*/  LOP3.LUT R3, R4, 0x4000, R3, 0xd8, !PT ;  /* 0x0000400004037812 */ /* 0x008fc800078ed803 */
[----:B------:R-:W-:-:S05]  /*0540*/  LOP3.LUT R3, R3, 0x400000, RZ, 0xb8, !PT ;  /* 0x0040000003037812 */ /* 0x000fca00078eb8ff */
[----:B------:R5:W-:Y:S02]  /*0550*/  STS [UR24+0x8], R3 ;  /* 0x00000803ff007988 */ /* 0x000be40008000818 */
.L_x_10:
[----:B------:R-:W-:Y:S05]  /*0560*/  BSYNC B0 ;  /* 0x0000000000007941 */ /* 0x000fea0003800000 */
.L_x_7:
[----:B-12345:R-:W1:Y:S02]  /*0570*/  @!P2 LDS R3, [UR24+0x8] ;  /* 0x00000818ff03a984 */ /* 0x03ee640008000800 */
[----:B-1----:R-:W-:-:S05]  /*0580*/  @!P2 LOP3.LUT R3, R3, 0x8000, RZ, 0xb8, !PT ;  /* 0x000080000303a812 */ /* 0x002fca00078eb8ff */
[----:B------:R3:W-:Y:S02]  /*0590*/  @!P2 STS [UR24+0x8], R3 ;  /* 0x00000803ff00a988 */ /* 0x0007e40008000818 */
.L_x_11:
[----:B------:R-:W-:Y:S05]  /*05a0*/  BSYNC B1 ;  /* 0x0000000000017941 */ /* 0x000fea0003800000 */
.L_x_6:
[----:B------:R-:W-:Y:S05]  /*05b0*/  WARPSYNC.ALL ;  /* 0x0000000000007948 */ /* 0x000fea0003800000 */
[----:B------:R-:W-:Y:S05]  /*05c0*/  @P0 BRA `(.L_x_12) ;  /* 0x0000000000280947 */ /* 0x000fea0003800000 */
[----:B-123--:R-:W1:Y:S01]  /*05d0*/  S2R R3, SR_LANEID ;  /* 0x0000000000037919 */ /* 0x00ee620000000000 */
[----:B------:R-:W-:Y:S05]  /*05e0*/  WARPSYNC.ALL ;  /* 0x0000000000007948 */ /* 0x000fea0003800000 */
[----:B-1----:R-:W-:-:S05]  /*05f0*/  IMAD.SHL.U32 R3, R3, 0x4, RZ ;  /* 0x0000000403037824 */ /* 0x002fca00078e00ff */
[----:B------:R-:W1:Y:S01]  /*0600*/  LDS R7, [R3+UR24] ;  /* 0x0000001803077984 */ /* 0x000e620008000800 */
[----:B------:R-:W-:-:S05]  /*0610*/  IADD3 R4, P1, R3, UR26, RZ ;  /* 0x0000001a03047c10 */ /* 0x000fca000ff3e0ff */
[----:B------:R-:W-:-:S05]  /*0620*/  IMAD.X R5, RZ, RZ, UR27, P1 ;  /* 0x0000001bff057e24 */ /* 0x000fca00088e06ff */
[----:B-1----:R4:W5:Y:S01]  /*0630*/  ATOMG.E.EXCH.STRONG.GPU PT, RZ, [R4], R7 ;  /* 0x0000000704ff73a8 */ /* 0x00296200041ee100 */
[----:B------:R-:W-:-:S04]  /*0640*/  DEPBAR {5,4,3,2,1,0} ;  /* 0x0000003f0000791a */ /* 0x000fc80000000000 */
[----:B------:R4:W-:Y:S01]  /*0650*/  UTMACCTL.IV [UR26] ;  /* 0x000000001a0079b9 */ /* 0x0009e20008000000 */
[----:B------:R-:W-:Y:S01]  /*0660*/  NOP ;  /* 0x0000000000007918 */ /* 0x000fe20000000000 */
.L_x_12:
[----:B------:R-:W-:Y:S05]  /*0670*/  @P0 BRA `(.L_x_13) ;  /* 0x00000000000c0947 */ /* 0x000fea0003800000 */
[----:B------:R0:W-:Y:S01]  /*0680*/  UTMACMDFLUSH ;  /* 0x00000000000079b7 */ /* 0x0001e20000000000 */
[----:B------:R-:W-:Y:S05]  /*0690*/  @P0 BRA `(.L_x_13) ;  /* 0x0000000000040947 */ /* 0x000fea0003800000 */
[----:B------:R-:W-:-:S04]  /*06a0*/  DEPBAR.LE SB0, 0x0 ;  /* 0x000080000000791a */ /* 0x000fc80000000000 */
.L_x_13:
[----:B------:R-:W-:Y:S05]  /*06b0*/  WARPSYNC.ALL ;  /* 0x0000000000007948 */ /* 0x000fea0003800000 */
[----:B-----5:R-:W-:Y:S06]  /*06c0*/  BAR.SYNC.DEFER_BLOCKING 0x0 ;  /* 0x0000000000007b1d */ /* 0x020fec0000010000 */
[----:B------:R-:W-:Y:S02]  /*06d0*/  BSSY B1, `(.L_x_14) ;  /* 0x000000b000017945 */ /* 0x000fe40003800000 */
[----:B------:R-:W-:Y:S06]  /*06e0*/  BAR.SYNC.DEFER_BLOCKING 0x0 ;  /* 0x0000000000007b1d */ /* 0x000fec0000010000 */
[----:B------:R5:W-:Y:S01]  /*06f0*/  @!P0 STS [R12], RZ ;  /* 0x000000ff0c008388 */ /* 0x000be20000000800 */
[----:B------:R-:W-:Y:S01]  /*0700*/  NOP ;  /* 0x0000000000007918 */ /* 0x000fe20000000000 */
[----:B------:R-:W-:Y:S05]  /*0710*/  @P2 BRA `(.L_x_15) ;  /* 0x0000000000182947 */ /* 0x000fea0003800000 */
[----:B-123--:R-:W1:Y:S01]  /*0720*/  LDS R3, [UR24+0x8] ;  /* 0x00000818ff037984 */ /* 0x00ee620008000800 */
[----:B------:R-:W2:Y:S01]  /*0730*/  LDC.64 R10, c[0x0][0x218] ;  /* 0x00008600ff0a7b82 */ /* 0x000ea20000000a00 */
[----:B----4-:R-:W-:Y:S02]  /*0740*/  IMAD.MOV.U32 R4, RZ, RZ, 0x70 ;  /* 0x00000070ff047424 */ /* 0x010fe400078e00ff */
[----:B--2---:R2:W-:Y:S03]  /*0750*/  STS.64 [UR24], R10 ;  /* 0x0000000aff007988 */ /* 0x0045e60008000a18 */
[----:B-1----:R-:W-:-:S05]  /*0760*/  LOP3.LUT R3, R3, 0x10, R4, 0xd8, !PT ;  /* 0x0000001003037812 */ /* 0x002fca00078ed804 */
[----:B------:R2:W-:Y:S02]  /*0770*/  STS [UR24+0x8], R3 ;  /* 0x00000803ff007988 */ /* 0x0005e40008000818 */
.L_x_15:
[----:B----4-:R-:W-:Y:S05]  /*0780*/  BSYNC B1 ;  /* 0x0000000000017941 */ /* 0x010fea0003800000 */
.L_x_14:
[----:B------:R-:W-:Y:S04]  /*0790*/  BSSY B2, `(.L_x_16) ;  /* 0x000000f000027945 */ /* 0x000fe80003800000 */
[----:B------:R-:W-:Y:S04]  /*07a0*/  BSSY B1, `(.L_x_17) ;  /* 0x000000c000017945 */ /* 0x000fe80003800000 */
[----:B------:R-:W-:Y:S05]  /*07b0*/  @P2 BRA `(.L_x_18) ;  /* 0x0000000000282947 */ /* 0x000fea0003800000 */
[----:B-123--:R-:W1:Y:S01]  /*07c0*/  LDS R3, [UR24+0x34] ;  /* 0x00003418ff037984 */ /* 0x00ee620008000800 */
[----:B------:R-:W-:Y:S01]  /*07d0*/  IMAD.MOV.U32 R4, RZ, RZ, 0x1f000000 ;  /* 0x1f000000ff047424 */ /* 0x000fe200078e00ff */
[----:B------:R-:W-:Y:S05]  /*07e0*/  @P2 BREAK B1 ;  /* 0x0000000000012942 */ /* 0x000fea0003800000 */
[----:B-1----:R-:W-:-:S05]  /*07f0*/  LOP3.LUT R3, R3, 0xff000000, R4, 0xb8, !PT ;  /* 0xff00000003037812 */ /* 0x002fca00078eb804 */
[----:B------:R1:W-:Y:S01]  /*0800*/  STS [UR24+0x34], R3 ;  /* 0x00003403ff007988 */ /* 0x0003e20008000818 */
[----:B------:R-:W-:Y:S05]  /*0810*/  @P2 BRA `(.L_x_19) ;  /* 0x0000000000182947 */ /* 0x000fea0003800000 */
[----:B-1----:R-:W1:Y:S01]  /*0820*/  LDS R3, [UR24+0x38] ;  /* 0x00003818ff037984 */ /* 0x002e620008000800 */
[----:B------:R-:W-:-:S05]  /*0830*/  IMAD.MOV.U32 R4, RZ, RZ, 0x7f ;  /* 0x0000007fff047424 */ /* 0x000fca00078e00ff */
[----:B-1----:R-:W-:-:S05]  /*0840*/  LOP3.LUT R3, R3, 0xff, R4, 0xb8, !PT ;  /* 0x000000ff03037812 */ /* 0x002fca00078eb804 */
[----:B------:R4:W-:Y:S02]  /*0850*/  STS [UR24+0x38], R3 ;  /* 0x00003803ff007988 */ /* 0x0009e40008000818 */
.L_x_18:
[----:B------:R-:W-:Y:S05]  /*0860*/  BSYNC B1 ;  /* 0x0000000000017941 */ /* 0x000fea0003800000 */
.L_x_17:
[----:B------:R1:W-:Y:S02]  /*0870*/  @!P2 STS [UR24+0x20], R9 ;  /* 0x00002009ff00a988 */ /* 0x0003e40008000818 */
.L_x_19:
[----:B------:R-:W-:Y:S05]  /*0880*/  BSYNC B2 ;  /* 0x0000000000027941 */ /* 0x000fea0003800000 */
.L_x_16:
[----:B------:R-:W-:Y:S05]  /*0890*/  WARPSYNC.ALL ;  /* 0x0000000000007948 */ /* 0x000fea0003800000 */
[----:B-1234-:R-:W1:Y:S01]  /*08a0*/  LDC R3, c[0x0][0x22c] ;  /* 0x00008b00ff037b82 */ /* 0x01ee620000000800 */
[----:B------:R-:W-:Y:S01]  /*08b0*/  BSSY B2, `(.L_x_20) ;  /* 0x0000010000027945 */ /* 0x000fe20003800000 */
[----:B-1----:R-:W-:-:S05]  /*08c0*/  VIADD R3, R3, 0xffffffff ;  /* 0xffffffff03037836 */ /* 0x002fca0000000000 */
[----:B------:R1:W-:Y:S01]  /*08d0*/  @!P2 STS [UR24+0x24], R3 ;  /* 0x00002403ff00a988 */ /* 0x0003e20008000818 */
[----:B------:R-:W-:Y:S05]  /*08e0*/  @P2 BRA `(.L_x_21) ;  /* 0x0000000000302947 */ /* 0x000fea0003800000 */
[----:B------:R-:W2:Y:S01]  /*08f0*/  LDS R5, [UR24+0x34] ;  /* 0x00003418ff057984 */ /* 0x000ea20008000800 */
[----:B------:R-:W3:Y:S03]  /*0900*/  LDC.64 R10, c[0x0][0x240] ;  /* 0x00009000ff0a7b82 */ /* 0x000ee60000000a00 */
[----:B------:R-:W4:Y:S01]  /*0910*/  LDS R4, [UR24+0x1c] ;  /* 0x00001c18ff047984 */ /* 0x000f220008000800 */
[C---:B---3--:R-:W-:Y:S01]  /*0920*/  SHF.L.U64.HI R8, R10.reuse, 0x1, R11 ;  /* 0x000000010a087819 */ /* 0x048fe2000001020b */
[----:B------:R-:W-:-:S03]  /*0930*/  IMAD.SHL.U32 R7, R10, 0x2, RZ ;  /* 0x000000020a077824 */ /* 0x000fc600078e00ff */
[--C-:B------:R-:W-:Y:S02]  /*0940*/  SHF.R.U32.HI R9, RZ, 0x4, R8.reuse ;  /* 0x00000004ff097819 */ /* 0x100fe40000011608 */
[----:B------:R-:W-:-:S05]  /*0950*/  SHF.R.U64 R7, R7, 0x4, R8 ;  /* 0x0000000407077819 */ /* 0x000fca0000001208 */
[----:B------:R3:W-:Y:S01]  /*0960*/  STS [UR24+0xc], R7 ;  /* 0x00000c07ff007988 */ /* 0x0007e20008000818 */
[----:B--2---:R-:W-:Y:S02]  /*0970*/  LOP3.LUT R5, R5, 0x7, RZ, 0xb8, !PT ;  /* 0x0000000705057812 */ /* 0x004fe400078eb8ff */
[----:B----4-:R-:W-:-:S03]  /*0980*/  LOP3.LUT R4, R4, 0xf, R9, 0xb8, !PT ;  /* 0x0000000f04047812 */ /* 0x010fc600078eb809 */
[----:B------:R3:W-:Y:S04]  /*0990*/  STS [UR24+0x34], R5 ;  /* 0x00003405ff007988 */ /* 0x0007e80008000818 */
[----:B------:R3:W-:Y:S02]  /*09a0*/  STS [UR24+0x1c], R4 ;  /* 0x00001c04ff007988 */ /* 0x0007e40008000818 */
.L_x_21:
[----:B------:R-:W-:Y:S05]  /*09b0*/  BSYNC B2 ;  /* 0x0000000000027941 */ /* 0x000fea0003800000 */
.L_x_20:
[----:B------:R-:W-:Y:S04]  /*09c0*/  BSSY B3, `(.L_x_22) ;  /* 0x000001a000037945 */ /* 0x000fe80003800000 */
[----:B------:R-:W-:Y:S04]  /*09d0*/  BSSY B2, `(.L_x_23) ;  /* 0x0000015000027945 */ /* 0x000fe80003800000 */
[----:B------:R-:W-:Y:S05]  /*09e0*/  @P2 BRA `(.L_x_24) ;  /* 0x0000000000202947 */ /* 0x000fea0003800000 */
[----:B---3--:R-:W2:Y:S02]  /*09f0*/  LDS R4, [UR24+0x34] ;  /* 0x00003418ff047984 */ /* 0x008ea40008000800 */
[----:B--2---:R-:W-:-:S05]  /*0a00*/  LOP3.LUT R4, R4, 0x38, RZ, 0xb8, !PT ;  /* 0x0000003804047812 */ /* 0x004fca00078eb8ff */
[----:B------:R2:W-:Y:S01]  /*0a10*/  STS [UR24+0x34], R4 ;  /* 0x00003404ff007988 */ /* 0x0005e20008000818 */
[----:B------:R-:W-:Y:S05]  /*0a20*/  @P2 BRA `(.L_x_25) ;  /* 0x0000000000202947 */ /* 0x000fea0003800000 */
[----:B--2---:R-:W2:Y:S01]  /*0a30*/  LDS R4, [UR24+0x8] ;  /* 0x00000818ff047984 */ /* 0x004ea20008000800 */
[----:B------:R-:W-:-:S05]  /*0a40*/  IMAD.MOV.U32 R5, RZ, RZ, 0x780 ;  /* 0x00000780ff057424 */ /* 0x000fca00078e00ff */
[----:B--2---:R-:W-:-:S05]  /*0a50*/  LOP3.LUT R4, R4, 0x500, R5, 0xd8, !PT ;  /* 0x0000050004047812 */ /* 0x004fca00078ed805 */
[----:B------:R2:W-:Y:S02]  /*0a60*/  STS [UR24+0x8], R4 ;  /* 0x00000804ff007988 */ /* 0x0005e40008000818 */
.L_x_24:
[----:B------:R-:W-:Y:S05]  /*0a70*/  @P2 BRA `(.L_x_26) ;  /* 0x0000000000282947 */ /* 0x000fea0003800000 */
[----:B--23--:R-:W2:Y:S02]  /*0a80*/  LDS R4, [UR24+0x8] ;  /* 0x00000818ff047984 */ /* 0x00cea40008000800 */
[----:B--2---:R-:W-:-:S05]  /*0a90*/  LOP3.LUT R4, R4, 0x1800, RZ, 0xb8, !PT ;  /* 0x0000180004047812 */ /* 0x004fca00078eb8ff */
[----:B------:R3:W-:Y:S02]  /*0aa0*/  STS [UR24+0x8], R4 ;  /* 0x00000804ff007988 */ /* 0x0007e40008000818 */
.L_x_25:
[----:B------:R-:W-:Y:S05]  /*0ab0*/  @P2 BREAK B2 ;  /* 0x0000000000022942 */ /* 0x000fea0003800000 */
[----:B------:R-:W-:Y:S05]  /*0ac0*/  @P2 BRA `(.L_x_27) ;  /* 0x0000000000242947 */ /* 0x000fea0003800000 */
[----:B--23--:R-:W2:Y:S01]  /*0ad0*/  LDS R4, [UR24+0x8] ;  /* 0x00000818ff047984 */ /* 0x00cea20008000800 */
[----:B------:R-:W-:-:S05]  /*0ae0*/  IMAD.MOV.U32 R5, RZ, RZ, 0x6000 ;  /* 0x00006000ff057424 */ /* 0x000fca00078e00ff */
[----:B--2---:R-:W-:-:S04]  /*0af0*/  LOP3.LUT R4, R4, 0x4000, R5, 0xd8, !PT ;  /* 0x0000400004047812 */ /* 0x004fc800078ed805 */
[----:B------:R-:W-:-:S05]  /*0b00*/  LOP3.LUT R4, R4, 0x400000, RZ, 0xb8, !PT ;  /* 0x0040000004047812 */ /* 0x000fca00078eb8ff */
[----:B------:R4:W-:Y:S02]  /*0b10*/  STS [UR24+0x8], R4 ;  /* 0x00000804ff007988 */ /* 0x0009e40008000818 */
.L_x_26:
[----:B------:R-:W-:Y:S05]  /*0b20*/  BSYNC B2 ;  /* 0x0000000000027941 */ /* 0x000fea0003800000 */
.L_x_23:
[----:B--234-:R-:W2:Y:S02]  /*0b30*/  @!P2 LDS R4, [UR24+0x8] ;  /* 0x00000818ff04a984 */ /* 0x01cea40008000800 */
[----:B--2---:R-:W-:-:S05]  /*0b40*/  @!P2 LOP3.LUT R4, R4, 0x8000, RZ, 0xb8, !PT ;  /* 0x000080000404a812 */ /* 0x004fca00078eb8ff */
[----:B------:R4:W-:Y:S02]  /*0b50*/  @!P2 STS [UR24+0x8], R4 ;  /* 0x00000804ff00a988 */ /* 0x0009e40008000818 */
.L_x_27:
[----:B------:R-:W-:Y:S05]  /*0b60*/  BSYNC B3 ;  /* 0x0000000000037941 */ /* 0x000fea0003800000 */
.L_x_22:
[----:B------:R-:W-:Y:S05]  /*0b70*/  WARPSYNC.ALL ;  /* 0x0000000000007948 */ /* 0x000fea0003800000 */
[----:B------:R-:W-:-:S04]  /*0b80*/  UIADD3 UR29, UR5, 0x80, URZ ;  /* 0x00000080051d7890 */ /* 0x000fc8000fffe03f */
[----:B------:R-:W-:-:S04]  /*0b90*/  UIADD3 UR28, UP0, UR29, UR30, URZ ;  /* 0x0000001e1d1c7290 */ /* 0x000fc8000ff1e03f */
[----:B------:R-:W-:Y:S01]  /*0ba0*/  ULEA.HI.X.SX32 UR29, UR29, UR31, 0x1, UP0 ;  /* 0x0000001f1d1d7291 */ /* 0x000fe200080f0e3f */
[----:B------:R-:W-:Y:S11]  /*0bb0*/  @P0 BRA `(.L_x_28) ;  /* 0x0000000000280947 */ /* 0x000ff60003800000 */
[----:B--234-:R-:W2:Y:S01]  /*0bc0*/  S2R R4, SR_LANEID ;  /* 0x0000000000047919 */ /* 0x01cea20000000000 */
[----:B------:R-:W-:Y:S05]  /*0bd0*/  WARPSYNC.ALL ;  /* 0x0000000000007948 */ /* 0x000fea0003800000 */
[----:B--2---:R-:W-:-:S05]  /*0be0*/  IMAD.SHL.U32 R8, R4, 0x4, RZ ;  /* 0x0000000404087824 */ /* 0x004fca00078e00ff */
[----:B------:R-:W2:Y:S01]  /*0bf0*/  LDS R7, [R8+UR24] ;  /* 0x0000001808077984 */ /* 0x000ea20008000800 */
[----:B------:R-:W-:-:S05]  /*0c00*/  IADD3 R4, P1, R8, UR28, RZ ;  /* 0x0000001c08047c10 */ /* 0x000fca000ff3e0ff */
[----:B------:R-:W-:-:S05]  /*0c10*/  IMAD.X R5, RZ, RZ, UR29, P1 ;  /* 0x0000001dff057e24 */ /* 0x000fca00088e06ff */
[----:B--2---:R2:W3:Y:S01]  /*0c20*/  ATOMG.E.EXCH.STRONG.GPU PT, RZ, [R4], R7 ;  /* 0x0000000704ff73a8 */ /* 0x0044e200041ee100 */
[----:B------:R-:W-:-:S04]  /*0c30*/  DEPBAR {5,4,3,2,1,0} ;  /* 0x0000003f0000791a */ /* 0x000fc80000000000 */
[----:B------:R2:W-:Y:S01]  /*0c40*/  UTMACCTL.IV [UR28] ;  /* 0x000000001c0079b9 */ /* 0x0005e20008000000 */
[----:B------:R-:W-:Y:S01]  /*0c50*/  NOP ;  /* 0x0000000000007918 */ /* 0x000fe20000000000 */
.L_x_28:
[----:B------:R-:W-:Y:S05]  /*0c60*/  @P0 BRA `(.L_x_29) ;  /* 0x00000000000c0947 */ /* 0x000fea0003800000 */
[----:B------:R0:W-:Y:S01]  /*0c70*/  UTMACMDFLUSH ;  /* 0x00000000000079b7 */ /* 0x0001e20000000000 */
[----:B------:R-:W-:Y:S05]  /*0c80*/  @P0 BRA `(.L_x_29) ;  /* 0x0000000000040947 */ /* 0x000fea0003800000 */
[----:B------:R-:W-:-:S04]  /*0c90*/  DEPBAR.LE SB0, 0x0 ;  /* 0x000080000000791a */ /* 0x000fc80000000000 */
.L_x_29:
[----:B------:R-:W-:Y:S05]  /*0ca0*/  WARPSYNC.ALL ;  /* 0x0000000000007948 */ /* 0x000fea0003800000 */
[----:B---3--:R-:W-:Y:S06]  /*0cb0*/  BAR.SYNC.DEFER_BLOCKING 0x0 ;  /* 0x0000000000007b1d */ /* 0x008fec0000010000 */
[----:B------:R-:W-:Y:S02]  /*0cc0*/  BSSY B3, `(.L_x_30) ;  /* 0x000000b000037945 */ /* 0x000fe40003800000 */
[----:B------:R-:W-:Y:S06]  /*0cd0*/  BAR.SYNC.DEFER_BLOCKING 0x0 ;  /* 0x0000000000007b1d */ /* 0x000fec0000010000 */
[----:B------:R3:W-:Y:S01]  /*0ce0*/  @!P0 STS [R12], RZ ;  /* 0x000000ff0c008388 */ /* 0x0007e20000000800 */
[----:B------:R-:W-:Y:S01]  /*0cf0*/  NOP ;  /* 0x0000000000007918 */ /* 0x000fe20000000000 */
[----:B------:R-:W-:Y:S05]  /*0d00*/  @P2 BRA `(.L_x_31) ;  /* 0x0000000000182947 */ /* 0x000fea0003800000 */
[----:B--2-4-:R-:W2:Y:S01]  /*0d10*/  LDS R4, [UR24+0x8] ;  /* 0x00000818ff047984 */ /* 0x014ea20008000800 */
[----:B------:R-:W4:Y:S01]  /*0d20*/  LDC.64 R8, c[0x0][0x220] ;  /* 0x00008800ff087b82 */ /* 0x000f220000000a00 */
[----:B------:R-:W-:Y:S02]  /*0d30*/  IMAD.MOV.U32 R5, RZ, RZ, 0x70 ;  /* 0x00000070ff057424 */ /* 0x000fe400078e00ff */
[----:B----4-:R4:W-:Y:S03]  /*0d40*/  STS.64 [UR24], R8 ;  /* 0x00000008ff007988 */ /* 0x0109e60008000a18 */
[----:B--2---:R-:W-:-:S05]  /*0d50*/  LOP3.LUT R4, R4, 0x10, R5, 0xd8, !PT ;  /* 0x0000001004047812 */ /* 0x004fca00078ed805 */
[----:B------:R4:W-:Y:S02]  /*0d60*/  STS [UR24+0x8], R4 ;  /* 0x00000804ff007988 */ /* 0x0009e40008000818 */
.L_x_31:
[----:B--2---:R-:W-:Y:S05]  /*0d70*/  BSYNC B3 ;  /* 0x0000000000037941 */ /* 0x004fea0003800000 */
.L_x_30:
[----:B------:R-:W-:Y:S04]  /*0d80*/  BSSY B4, `(.L_x_32) ;  /* 0x0000011000047945 */ /* 0x000fe80003800000 */
[----:B------:R-:W-:Y:S04]  /*0d90*/  BSSY B3, `(.L_x_33) ;  /* 0x000000e000037945 */ /* 0x000fe80003800000 */
[----:B------:R-:W-:Y:S05]  /*0da0*/  @P2 BRA `(.L_x_34) ;  /* 0x0000000000242947 */ /* 0x000fea0003800000 */
[----:B----4-:R-:W2:Y:S01]  /*0db0*/  LDS R4, [UR24+0x34] ;  /* 0x00003418ff047984 */ /* 0x010ea20008000800 */
[----:B------:R-:W-:-:S05]  /*0dc0*/  IMAD.MOV.U32 R5, RZ, RZ, 0x3f000000 ;  /* 0x3f000000ff057424 */ /* 0x000fca00078e00ff */
[----:B--2---:R-:W-:-:S05]  /*0dd0*/  LOP3.LUT R4, R4, 0xff000000, R5, 0xb8, !PT ;  /* 0xff00000004047812 */ /* 0x004fca00078eb805 */
[----:B------:R2:W-:Y:S01]  /*0de0*/  STS [UR24+0x34], R4 ;  /* 0x00003404ff007988 */ /* 0x0005e20008000818 */
[----:B------:R-:W-:Y:S05]  /*0df0*/  @P2 BRA `(.L_x_35) ;  /* 0x00000000001c2947 */ /* 0x000fea0003800000 */
[----:B--2---:R-:W2:Y:S01]  /*0e00*/  LDS R4, [UR24+0x38] ;  /* 0x00003818ff047984 */ /* 0x004ea20008000800 */
[----:B------:R-:W-:-:S05]  /*0e10*/  IMAD.MOV.U32 R5, RZ, RZ, 0x7f ;  /* 0x0000007fff057424 */ /* 0x000fca00078e00ff */
[----:B--2---:R-:W-:-:S05]  /*0e20*/  LOP3.LUT R4, R4, 0xff, R5, 0xb8, !PT ;  /* 0x000000ff04047812 */ /* 0x004fca00078eb805 */
[----:B------:R2:W-:Y:S02]  /*0e30*/  STS [UR24+0x38], R4 ;  /* 0x00003804ff007988 */ /* 0x0005e40008000818 */
.L_x_34:
[----:B------:R-:W-:Y:S05]  /*0e40*/  @P2 BREAK B3 ;  /* 0x0000000000032942 */ /* 0x000fea0003800000 */
[----:B------:R-:W-:Y:S05]  /*0e50*/  @P2 BRA `(.L_x_36) ;  /* 0x00000000000c2947 */ /* 0x000fea0003800000 */
[----:B------:R1:W-:Y:S02]  /*0e60*/  STS [UR24+0x20], R3 ;  /* 0x00002003ff007988 */ /* 0x0003e40008000818 */
.L_x_35:
[----:B------:R-:W-:Y:S05]  /*0e70*/  BSYNC B3 ;  /* 0x0000000000037941 */ /* 0x000fea0003800000 */
.L_x_33:
[----:B------:R1:W-:Y:S02]  /*0e80*/  @!P2 STS [UR24+0x24], R6 ;  /* 0x00002406ff00a988 */ /* 0x0003e40008000818 */
.L_x_36:
[----:B------:R-:W-:Y:S05]  /*0e90*/  BSYNC B4 ;  /* 0x0000000000047941 */ /* 0x000fea0003800000 */
.L_x_32:
[----:B------:R-:W-:Y:S05]  /*0ea0*/  WARPSYNC.ALL ;  /* 0x0000000000007948 */ /* 0x000fea0003800000 */
[----:B------:R-:W-:Y:S04]  /*0eb0*/  BSSY B4, `(.L_x_37) ;  /* 0x000000e000047945 */ /* 0x000fe80003800000 */
[----:B------:R-:W-:Y:S05]  /*0ec0*/  @P2 BRA `(.L_x_38) ;  /* 0x0000000000302947 */ /* 0x000fea0003800000 */
[----:B--2-4-:R-:W2:Y:S01]  /*0ed0*/  LDS R4, [UR24+0x34] ;  /* 0x00003418ff047984 */ /* 0x014ea20008000800 */
[----:B------:R-:W4:Y:S03]  /*0ee0*/  LDC.64 R8, c[0x0][0x248] ;  /* 0x00009200ff087b82 */ /* 0x000f260000000a00 */
[----:B-1----:R-:W1:Y:S01]  /*0ef0*/  LDS R3, [UR24+0x1c] ;  /* 0x00001c18ff037984 */ /* 0x002e620008000800 */
[C---:B----4-:R-:W-:Y:S01]  /*0f00*/  SHF.L.U64.HI R6, R8.reuse, 0x1, R9 ;  /* 0x0000000108067819 */ /* 0x050fe20000010209 */
[----:B------:R-:W-:-:S03]  /*0f10*/  IMAD.SHL.U32 R5, R8, 0x2, RZ ;  /* 0x0000000208057824 */ /* 0x000fc600078e00ff */
[--C-:B------:R-:W-:Y:S02]  /*0f20*/  SHF.R.U32.HI R8, RZ, 0x4, R6.reuse ;  /* 0x00000004ff087819 */ /* 0x100fe40000011606 */
[----:B------:R-:W-:-:S05]  /*0f30*/  SHF.R.U64 R5, R5, 0x4, R6 ;  /* 0x0000000405057819 */ /* 0x000fca0000001206 */
[----:B------:R4:W-:Y:S01]  /*0f40*/  STS [UR24+0xc], R5 ;  /* 0x00000c05ff007988 */ /* 0x0009e20008000818 */
[----:B--2---:R-:W-:Y:S02]  /*0f50*/  LOP3.LUT R4, R4, 0x7, RZ, 0xb8, !PT ;  /* 0x0000000704047812 */ /* 0x004fe400078eb8ff */
[----:B-1----:R-:W-:-:S03]  /*0f60*/  LOP3.LUT R3, R3, 0xf, R8, 0xb8, !PT ;  /* 0x0000000f03037812 */ /* 0x002fc600078eb808 */
[----:B------:R4:W-:Y:S04]  /*0f70*/  STS [UR24+0x34], R4 ;  /* 0x00003404ff007988 */ /* 0x0009e80008000818 */
[----:B------:R4:W-:Y:S02]  /*0f80*/  STS [UR24+0x1c], R3 ;  /* 0x00001c03ff007988 */ /* 0x0009e40008000818 */
.L_x_38:
[----:B------:R-:W-:Y:S05]  /*0f90*/  BSYNC B4 ;  /* 0x0000000000047941 */ /* 0x000fea0003800000 */
.L_x_37:
[----:B------:R-:W-:Y:S04]  /*0fa0*/  BSSY B4, `(.L_x_39) ;  /* 0x000001a000047945 */ /* 0x000fe80003800000 */
[----:B------:R-:W-:Y:S04]  /*0fb0*/  BSSY B5, `(.L_x_40) ;  /* 0x0000015000057945 */ /* 0x000fe80003800000 */
[----:B------:R-:W-:Y:S05]  /*0fc0*/  @P2 BRA `(.L_x_41) ;  /* 0x0000000000202947 */ /* 0x000fea0003800000 */
[----:B-1--4-:R-:W1:Y:S02]  /*0fd0*/  LDS R3, [UR24+0x34] ;  /* 0x00003418ff037984 */ /* 0x012e640008000800 */
[----:B-1----:R-:W-:-:S05]  /*0fe0*/  LOP3.LUT R3, R3, 0x38, RZ, 0xb8, !PT ;  /* 0x0000003803037812 */ /* 0x002fca00078eb8ff */
[----:B------:R1:W-:Y:S01]  /*0ff0*/  STS [UR24+0x34], R3 ;  /* 0x00003403ff007988 */ /* 0x0003e20008000818 */
[----:B------:R-:W-:Y:S05]  /*1000*/  @P2 BRA `(.L_x_42) ;  /* 0x0000000000202947 */ /* 0x000fea0003800000 */
[----:B-1----:R-:W1:Y:S01]  /*1010*/  LDS R3, [UR24+0x8] ;  /* 0x00000818ff037984 */ /* 0x002e620008000800 */
[----:B--2---:R-:W-:-:S05]  /*1020*/  IMAD.MOV.U32 R4, RZ, RZ, 0x780 ;  /* 0x00000780ff047424 */ /* 0x004fca00078e00ff */
[----:B-1----:R-:W-:-:S05]  /*1030*/  LOP3.LUT R3, R3, 0x500, R4, 0xd8, !PT ;  /* 0x0000050003037812 */ /* 0x002fca00078ed804 */
[----:B------:R1:W-:Y:S02]  /*1040*/  STS [UR24+0x8], R3 ;  /* 0x00000803ff007988 */ /* 0x0003e40008000818 */
.L_x_41:
[----:B------:R-:W-:Y:S05]  /*1050*/  @P2 BRA `(.L_x_43) ;  /* 0x0000000000282947 */ /* 0x000fea0003800000 */
[----:B-1--4-:R-:W1:Y:S02]  /*1060*/  LDS R3, [UR24+0x8] ;  /* 0x00000818ff037984 */ /* 0x012e640008000800 */
[----:B-1----:R-:W-:-:S05]  /*1070*/  LOP3.LUT R3, R3, 0x1800, RZ, 0xb8, !PT ;  /* 0x0000180003037812 */ /* 0x002fca00078eb8ff */
[----:B------:R4:W-:Y:S02]  /*1080*/  STS [UR24+0x8], R3 ;  /* 0x00000803ff007988 */ /* 0x0009e40008000818 */
.L_x_42:
[----:B------:R-:W-:Y:S05]  /*1090*/  @P2 BREAK B5 ;  /* 0x0000000000052942 */ /* 0x000fea0003800000 */
[----:B------:R-:W-:Y:S05]  /*10a0*/  @P2 BRA `(.L_x_44) ;  /* 0x0000000000242947 */ /* 0x000fea0003800000 */
[----:B-1--4-:R-:W1:Y:S01]  /*10b0*/  LDS R3, [UR24+0x8] ;  /* 0x00000818ff037984 */ /* 0x012e620008000800 */
[----:B--2---:R-:W-:-:S05]  /*10c0*/  IMAD.MOV.U32 R4, RZ, RZ, 0x6000 ;  /* 0x00006000ff047424 */ /* 0x004fca00078e00ff */
[----:B-1----:R-:W-:-:S04]  /*10d0*/  LOP3.LUT R3, R3, 0x6000, R4, 0xd8, !PT ;  /* 0x0000600003037812 */ /* 0x002fc800078ed804 */
[----:B------:R-:W-:-:S05]  /*10e0*/  LOP3.LUT R3, R3, 0x400000, RZ, 0xb8, !PT ;  /* 0x0040000003037812 */ /* 0x000fca00078eb8ff */
[----:B------:R1:W-:Y:S02]  /*10f0*/  STS [UR24+0x8], R3 ;  /* 0x00000803ff007988 */ /* 0x0003e40008000818 */
.L_x_43:
[----:B------:R-:W-:Y:S05]  /*1100*/  BSYNC B5 ;  /* 0x0000000000057941 */ /* 0x000fea0003800000 */
.L_x_40:
[----:B-1--4-:R-:W1:Y:S02]  /*1110*/  @!P2 LDS R3, [UR24+0x8] ;  /* 0x00000818ff03a984 */ /* 0x012e640008000800 */
[----:B-1----:R-:W-:-:S05]  /*1120*/  @!P2 LOP3.LUT R3, R3, 0x8000, RZ, 0xb8, !PT ;  /* 0x000080000303a812 */ /* 0x002fca00078eb8ff */
[----:B------:R1:W-:Y:S02]  /*1130*/  @!P2 STS [UR24+0x8], R3 ;  /* 0x00000803ff00a988 */ /* 0x0003e40008000818 */
.L_x_44:
[----:B------:R-:W-:Y:S05]  /*1140*/  BSYNC B4 ;  /* 0x0000000000047941 */ /* 0x000fea0003800000 */
.L_x_39:
[----:B------:R-:W-:Y:S05]  /*1150*/  WARPSYNC.ALL ;  /* 0x0000000000007948 */ /* 0x000fea0003800000 */
[----:B------:R-:W-:Y:S01]  /*1160*/  UIADD3 UR5, UR5, 0x100, URZ ;  /* 0x0000010005057890 */ /* 0x000fe2000fffe03f */
[----:B------:R-:W-:Y:S02]  /*1170*/  ISETP.GE.AND P1, PT, R13, 0x1, PT ;  /* 0x000000010d00780c */ /* 0x000fe40003f26270 */
[----:B------:R-:W-:Y:S02]  /*1180*/  CS2R R88, SRZ ;  /* 0x0000000000587805 */ /* 0x000fe4000001ff00 */
[----:B------:R-:W-:Y:S01]  /*1190*/  CS2R R90, SRZ ;  /* 0x00000000005a7805 */ /* 0x000fe2000001ff00 */
[----:B------:R-:W-:Y:S01]  /*11a0*/  UIADD3 UR30, UP0, UR5, UR30, URZ ;  /* 0x0000001e051e7290 */ /* 0x000fe2000ff1e03f */
[----:B------:R-:W-:-:S02]  /*11b0*/  CS2R R92, SRZ ;  /* 0x00000000005c7805 */ /* 0x000fc4000001ff00 */
[----:B------:R-:W-:Y:S02]  /*11c0*/  CS2R R94, SRZ ;  /* 0x00000000005e7805 */ /* 0x000fe4000001ff00 */
[----:B------:R-:W-:Y:S01]  /*11d0*/  CS2R R96, SRZ ;  /* 0x0000000000607805 */ /* 0x000fe2000001ff00 */
[----:B------:R-:W-:Y:S01]  /*11e0*/  ULEA.HI.X.SX32 UR31, UR5, UR31, 0x1, UP0 ;  /* 0x0000001f051f7291 */ /* 0x000fe200080f0e3f */
[----:B------:R-:W-:Y:S02]  /*11f0*/  CS2R R98, SRZ ;  /* 0x0000000000627805 */ /* 0x000fe4000001ff00 */
[----:B------:R-:W-:Y:S02]  /*1200*/  CS2R R100, SRZ ;  /* 0x0000000000647805 */ /* 0x000fe4000001ff00 */
[----:B------:R-:W-:Y:S02]  /*1210*/  CS2R R102, SRZ ;  /* 0x0000000000667805 */ /* 0x000fe4000001ff00 */
[----:B------:R-:W-:-:S02]  /*1220*/  CS2R R104, SRZ ;  /* 0x0000000000687805 */ /* 0x000fc4000001ff00 */
[----:B------:R-:W-:Y:S02]  /*1230*/  CS2R R106, SRZ ;  /* 0x00000000006a7805 */ /* 0x000fe4000001ff00 */
[----:B------:R-:W-:Y:S02]  /*1240*/  CS2R R108, SRZ ;  /* 0x00000000006c7805 */ /* 0x000fe4000001ff00 */
        /* <DEDUP_REMOVED lines=39> */
[----:B------:R-:W-:Y:S01]  /*14c0*/  CS2R R60, SRZ ;  /* 0x00000000003c7805 */ /* 0x000fe2000001ff00 */
[----:B------:R-:W-:Y:S01]  /*14d0*/  IMAD.MOV.U32 R62, RZ, RZ, RZ ;  /* 0x000000ffff3e7224 */ /* 0x000fe200078e00ff */
[----:B------:R-:W-:Y:S06]  /*14e0*/  @P0 BRA `(.L_x_45) ;  /* 0x0000000000280947 */ /* 0x000fec0003800000 */
[----:B-1--4-:R-:W1:Y:S01]  /*14f0*/  S2R R3, SR_LANEID ;  /* 0x0000000000037919 */ /* 0x012e620000000000 */
[----:B------:R-:W-:Y:S05]  /*1500*/  WARPSYNC.ALL ;  /* 0x0000000000007948 */ /* 0x000fea0003800000 */
[----:B-1----:R-:W-:-:S05]  /*1510*/  IMAD.SHL.U32 R6, R3, 0x4, RZ ;  /* 0x0000000403067824 */ /* 0x002fca00078e00ff */
[----:B------:R-:W1:Y:S01]  /*1520*/  LDS R3, [R6+UR24] ;  /* 0x0000001806037984 */ /* 0x000e620008000800 */
[----:B--2---:R-:W-:-:S05]  /*1530*/  IADD3 R4, P3, R6, UR30, RZ ;  /* 0x0000001e06047c10 */ /* 0x004fca000ff7e0ff */
[----:B------:R-:W-:-:S05]  /*1540*/  IMAD.X R5, RZ, RZ, UR31, P3 ;  /* 0x0000001fff057e24 */ /* 0x000fca00098e06ff */
[----:B-1----:R1:W2:Y:S01]  /*1550*/  ATOMG.E.EXCH.STRONG.GPU PT, RZ, [R4], R3 ;  /* 0x0000000304ff73a8 */ /* 0x0022a200041ee100 */
[----:B------:R-:W-:-:S04]  /*1560*/  DEPBAR {5,4,3,2,1,0} ;  /* 0x0000003f0000791a */ /* 0x000fc80000000000 */
[----:B------:R1:W-:Y:S01]  /*1570*/  UTMACCTL.IV [UR30] ;  /* 0x000000001e0079b9 */ /* 0x0003e20008000000 */
[----:B------:R-:W-:Y:S01]  /*1580*/  NOP ;  /* 0x0000000000007918 */ /* 0x000fe20000000000 */
.L_x_45:
[----:B------:R-:W-:Y:S05]  /*1590*/  @P0 BRA `(.L_x_46) ;  /* 0x00000000000c0947 */ /* 0x000fea0003800000 */
[----:B------:R0:W-:Y:S01]  /*15a0*/  UTMACMDFLUSH ;  /* 0x00000000000079b7 */ /* 0x0001e20000000000 */
[----:B------:R-:W-:Y:S05]  /*15b0*/  @P0 BRA `(.L_x_46) ;  /* 0x0000000000040947 */ /* 0x000fea0003800000 */
[----:B------:R-:W-:-:S04]  /*15c0*/  DEPBAR.LE SB0, 0x0 ;  /* 0x000080000000791a */ /* 0x000fc80000000000 */
.L_x_46:
[----:B------:R-:W-:Y:S05]  /*15d0*/  WARPSYNC.ALL ;  /* 0x0000000000007948 */ /* 0x000fea0003800000 */
[----:B--2---:R-:W-:Y:S01]  /*15e0*/  BAR.SYNC.DEFER_BLOCKING 0x0 ;  /* 0x0000000000007b1d */ /* 0x004fe20000010000 */
[----:B------:R-:W-:Y:S01]  /*15f0*/  USHF.L.U32 UR19, UR32, 0x7, URZ ;  /* 0x0000000720137899 */ /* 0x000fe2000800063f */
[----:B------:R-:W-:Y:S01]  /*1600*/  IMAD.MOV.U32 R63, RZ, RZ, RZ ;  /* 0x000000ffff3f7224 */ /* 0x000fe200078e00ff */
[----:B------:R-:W-:Y:S01]  /*1610*/  USHF.L.U32 UR15, UR33, 0x7, URZ ;  /* 0x00000007210f7899 */ /* 0x000fe2000800063f */
[----:B------:R-:W-:Y:S02]  /*1620*/  CS2R R64, SRZ ;  /* 0x0000000000407805 */ /* 0x000fe4000001ff00 */
[----:B------:R-:W-:Y:S01]  /*1630*/  CS2R R66, SRZ ;  /* 0x0000000000427805 */ /* 0x000fe2000001ff00 */
[----:B------:R-:W-:Y:S01]  /*1640*/  VOTEU.ALL UP0, P2 ;  /* 0x00000000003f7886 */ /* 0x000fe20001000000 */
[----:B------:R-:W-:Y:S01]  /*1650*/  UMOV UR6, 0x1 ;  /* 0x0000000100067882 */ /* 0x000fe20000000000 */
[----:B------:R-:W-:Y:S01]  /*1660*/  VOTEU.ALL UP1, P2 ;  /* 0x00000000003f7886 */ /* 0x000fe20001020000 */
[----:B------:R-:W-:-:S02]  /*1670*/  CS2R R68, SRZ ;  /* 0x0000000000447805 */ /* 0x000fc4000001ff00 */
[----:B------:R-:W-:Y:S01]  /*1680*/  CS2R R70, SRZ ;  /* 0x0000000000467805 */ /* 0x000fe2000001ff00 */
[----:B------:R-:W-:-:S04]  /*1690*/  @!UP0 UIADD3 UR8, -UR6, 0x100000, URZ ;  /* 0x0010000006088890 */ /* 0x000fc8000fffe13f */
[----:B------:R-:W-:Y:S02]  /*16a0*/  @!UP0 USHF.L.U32 UR9, UR8, 0xb, URZ ;  /* 0x0000000b08098899 */ /* 0x000fe4000800063f */
[----:B------:R-:W-:Y:S01]  /*16b0*/  @!UP0 USHF.L.U32 UR8, UR8, 0x1, URZ ;  /* 0x0000000108088899 */ /* 0x000fe2000800063f */
[----:B------:R-:W-:Y:S01]  /*16c0*/  CS2R R72, SRZ ;  /* 0x0000000000487805 */ /* 0x000fe2000001ff00 */
[----:B------:R-:W-:-:S04]  /*16d0*/  @!UP0 UIADD3 UR6, -UR6, 0x100000, URZ ;  /* 0x0010000006068890 */ /* 0x000fc8000fffe13f */
[----:B------:R-:W-:Y:S02]  /*16e0*/  @!UP0 USHF.L.U32 UR7, UR6, 0xb, URZ ;  /* 0x0000000b06078899 */ /* 0x000fe4000800063f */
[----:B------:R-:W-:Y:S01]  /*16f0*/  @!UP0 USHF.L.U32 UR6, UR6, 0x1, URZ ;  /* 0x0000000106068899 */ /* 0x000fe2000800063f */
[----:B------:R-:W-:Y:S01]  /*1700*/  CS2R R74, SRZ ;  /* 0x00000000004a7805 */ /* 0x000fe2000001ff00 */
[----:B------:R-:W-:Y:S01]  /*1710*/  VOTEU.ALL UP0, P2 ;  /* 0x00000000003f7886 */ /* 0x000fe20001000000 */
[----:B------:R-:W-:Y:S02]  /*1720*/  CS2R R76, SRZ ;  /* 0x00000000004c7805 */ /* 0x000fe4000001ff00 */
[----:B------:R-:W-:Y:S02]  /*1730*/  CS2R R78, SRZ ;  /* 0x00000000004e7805 */ /* 0x000fe4000001ff00 */
[----:B------:R-:W-:Y:S02]  /*1740*/  CS2R R80, SRZ ;  /* 0x0000000000507805 */ /* 0x000fe4000001ff00 */
[----:B------:R-:W-:-:S02]  /*1750*/  CS2R R82, SRZ ;  /* 0x0000000000527805 */ /* 0x000fc4000001ff00 */
[----:B------:R-:W-:Y:S02]  /*1760*/  CS2R R84, SRZ ;  /* 0x0000000000547805 */ /* 0x000fe4000001ff00 */
[----:B------:R-:W-:Y:S01]  /*1770*/  CS2R R86, SRZ ;  /* 0x0000000000567805 */ /* 0x000fe2000001ff00 */
[----:B------:R-:W2:Y:S02]  /*1780*/  FENCE.VIEW.ASYNC.S ;  /* 0x00000000000073c6 */ /* 0x000ea40000000000 */
[----:B--2---:R2:W4:Y:S02]  /*1790*/  @!UP0 SYNCS.EXCH.64 URZ, [UR24+0x8000], UR8 ;  /* 0x00800008183f85b2 */ /* 0x0045240008000100 */
[----:B----4-:R-:W-:Y:S06]  /*17a0*/  BAR.SYNC.DEFER_BLOCKING 0x0 ;  /* 0x0000000000007b1d */ /* 0x010fec0000010000 */
[----:B------:R2:W4:Y:S01]  /*17b0*/  @!UP1 SYNCS.EXCH.64 URZ, [UR24+0x8008], UR6 ;  /* 0x00800806183f95b2 */ /* 0x0005220008000100 */
[----:B------:R-:W-:Y:S05]  /*17c0*/  @!P1 BRA `(.L_x_47) ;  /* 0x0000000800089947 */ /* 0x000fea0003800000 */
        /* <DEDUP_REMOVED lines=63> */
[----:B------:R-:W-:Y:S01]  /*1bc0*/  CS2R R86, SRZ ;  /* 0x0000000000567805 */ /* 0x000fe2000001ff00 */
[----:B------:R-:W-:Y:S01]  /*1bd0*/  UMOV UR5, URZ ;  /* 0x0000003f00057c82 */ /* 0x000fe20008000000 */
[----:B------:R-:W-:-:S05]  /*1be0*/  UMOV UR14, URZ ;  /* 0x0000003f000e7c82 */ /* 0x000fca0008000000 */
.L_x_49:
[----:B----4-:R-:W-:Y:S01]  /*1bf0*/  BAR.SYNC.DEFER_BLOCKING 0x0 ;  /* 0x0000000000007b1d */ /* 0x010fe20000010000 */
[----:B------:R-:W-:Y:S01]  /*1c00*/  ULEA UR22, UR5, UR24, 0x3 ;  /* 0x0000001805167291 */ /* 0x000fe2000f8e183f */
[----:B-1----:R-:W-:Y:S01]  /*1c10*/  @!P2 IMAD.MOV.U32 R4, RZ, RZ, 0x4000 ;  /* 0x00004000ff04a424 */ /* 0x002fe200078e00ff */
[----:B------:R-:W-:Y:S01]  /*1c20*/  ELECT P0, URZ, PT ;  /* 0x00000000003f782f */ /* 0x000fe20003800000 */
[----:B------:R-:W-:Y:S01]  /*1c30*/  IMAD.U32 R3, RZ, RZ, UR4 ;  /* 0x00000004ff037e24 */ /* 0x000fe2000f8e00ff */
[----:B------:R-:W-:Y:S02]  /*1c40*/  ULEA UR12, UR5, UR24, 0xd ;  /* 0x00000018050c7291 */ /* 0x000fe4000f8e683f */
[C---:B------:R-:W-:Y:S02]  /*1c50*/  ISETP.LT.U32.AND P0, PT, R2.reuse, 0x20, P0 ;  /* 0x000000200200780c */ /* 0x040fe40000701070 */
[----:B------:R-:W-:Y:S02]  /*1c60*/  ELECT P1, URZ, PT ;  /* 0x00000000003f782f */ /* 0x000fe40003820000 */
[----:B------:R-:W-:Y:S01]  /*1c70*/  SHF.L.U32 R3, R3, 0x1f, RZ ;  /* 0x0000001f03037819 */ /* 0x000fe200000006ff */
[----:B------:R-:W-:Y:S01]  /*1c80*/  UIADD3 UR16, UR12, 0x4000, URZ ;  /* 0x000040000c107890 */ /* 0x000fe2000fffe03f */
[----:B------:R-:W-:Y:S01]  /*1c90*/  ISETP.LT.U32.AND P1, PT, R2, 0x20, P1 ;  /* 0x000000200200780c */ /* 0x000fe20000f21070 */
[----:B------:R-:W-:Y:S01]  /*1ca0*/  UMOV UR18, UR14 ;  /* 0x0000000e00127c82 */ /* 0x000fe20008000000 */
[----:B------:R-:W-:-:S02]  /*1cb0*/  USHF.R.U32.HI UR25, URZ, 0x4, UR12 ;  /* 0x000000043f197899 */ /* 0x000fc4000801160c */
[----:B------:R-:W-:Y:S02]  /*1cc0*/  USHF.R.U32.HI UR10, URZ, 0x4, UR16 ;  /* 0x000000043f0a7899 */ /* 0x000fe40008011610 */
[----:B------:R-:W-:Y:S01]  /*1cd0*/  USGXT.U32 UR25, UR25, 0xe ;  /* 0x0000000e1919789a */ /* 0x000fe20008000000 */
[----:B------:R-:W-:Y:S01]  /*1ce0*/  VOTEU.ANY UP0, P0 ;  /* 0x00000000003f7886 */ /* 0x000fe20000000100 */
[----:B------:R-:W-:Y:S01]  /*1cf0*/  VOTEU.ANY UP2, P0 ;  /* 0x00000000003f7886 */ /* 0x000fe20000040100 */
[----:B------:R-:W-:Y:S01]  /*1d00*/  USGXT.U32 UR10, UR10, 0xe ;  /* 0x0000000e0a0a789a */ /* 0x000fe20008000000 */
[----:B------:R1:W-:Y:S01]  /*1d10*/  @!P2 SYNCS.ARRIVE.TRANS64 RZ, [UR22+0x8000], R4 ;  /* 0x00800004ffffa9a7 */ /* 0x0003e20008000016 */
[----:B------:R4:W-:Y:S06]  /*1d20*/  MEMBAR.ALL.CTA ;  /* 0x0000000000007992 */ /* 0x0009ec0000008000 */
[----:B----4-:R-:W4:Y:S01]  /*1d30*/  FENCE.VIEW.ASYNC.S ;  /* 0x00000000000073c6 */ /* 0x010f220000000000 */
[----:B------:R-:W-:Y:S01]  /*1d40*/  @UP0 UIADD3 UR13, UR22, 0x8000, URZ ;  /* 0x00008000160d0890 */ /* 0x000fe2000fffe03f */
[----:B--2---:R-:W-:Y:S01]  /*1d50*/  @UP0 UMOV UR6, UR26 ;  /* 0x0000001a00060c82 */ /* 0x004fe20008000000 */
[----:B------:R-:W-:Y:S01]  /*1d60*/  @UP0 UMOV UR7, UR27 ;  /* 0x0000001b00070c82 */ /* 0x000fe20008000000 */
[----:B----4-:R-:W-:Y:S01]  /*1d70*/  VOTEU.ANY UP1, P1 ;  /* 0x00000000003f7886 */ /* 0x010fe20000820100 */
[----:B------:R-:W-:Y:S01]  /*1d80*/  VOTEU.ANY UP3, P1 ;  /* 0x00000000003f7886 */ /* 0x000fe20000860100 */
[----:B------:R-:W-:Y:S01]  /*1d90*/  UMOV UR8, UR25 ;  /* 0x0000001900087c82 */ /* 0x000fe20008000000 */
[----:B------:R-:W-:Y:S01]  /*1da0*/  UMOV UR9, 0x80000020 ;  /* 0x8000002000097882 */ /* 0x000fe20000000000 */
[----:B------:R-:W-:Y:S01]  /*1db0*/  UMOV UR11, 0x80000020 ;  /* 0x80000020000b7882 */ /* 0x000fe20000000000 */
[----:B------:R-:W-:Y:S01]  /*1dc0*/  @UP1 UIADD3 UR17, UR22, 0x8000, URZ ;  /* 0x0000800016111890 */ /* 0x000fe2000fffe03f */
[----:B------:R-:W-:Y:S01]  /*1dd0*/  @UP1 UMOV UR20, UR28 ;  /* 0x0000001c00141c82 */ /* 0x000fe20008000000 */
[----:B------:R-:W-:Y:S01]  /*1de0*/  @UP1 UMOV UR21, UR29 ;  /* 0x0000001d00151c82 */ /* 0x000fe20008000000 */
[----:B------:R-:W-:Y:S06]  /*1df0*/  BAR.SYNC.DEFER_BLOCKING 0x0 ;  /* 0x0000000000007b1d */ /* 0x000fec0000010000 */
[----:B------:R1:W-:Y:S02]  /*1e00*/  @UP2 UTMALDG.2D [UR12], [UR6] ;  /* 0x0000000c060025b4 */ /* 0x0003e40008008000 */
[----:B------:R-:W-:Y:S06]  /*1e10*/  BAR.SYNC.DEFER_BLOCKING 0x0 ;  /* 0x0000000000007b1d */ /* 0x000fec0000010000 */
[----:B------:R1:W-:Y:S02]  /*1e20*/  @UP3 UTMALDG.2D [UR16], [UR20] ;  /* 0x00000010140035b4 */ /* 0x0003e40008008000 */
[----:B------:R-:W-:Y:S06]  /*1e30*/  BAR.SYNC.DEFER_BLOCKING 0x0 ;  /* 0x0000000000007b1d */ /* 0x000fec0000010000 */
[----:B------:R-:W2:Y:S02]  /*1e40*/  SYNCS.PHASECHK.TRANS64.TRYWAIT P0, [UR22+0x8000], R3 ;  /* 0x00800003ff0075a7 */ /* 0x000ea40008000156 */
[----:B-12---:R-:W-:Y:S05]  /*1e50*/  @!P0 BRA `(.L_x_48) ;  /* 0x0000000800408947 */ /* 0x006fea0003800000 */
.L_x_50:
[----:B------:R-:W-:Y:S02]  /*1e60*/  WARPGROUP.DEPBAR.LE gsb0, 0x0 ;  /* 0x00008000000079c5 */ /* 0x000fe40000010000 */
[----:B------:R-:W-:Y:S01]  /*1e70*/  WARPGROUP.ARRIVE ;  /* 0x00000000000079c5 */ /* 0x000fe20000000000 */
[----:B------:R-:W-:Y:S01]  /*1e80*/  UIADD3 UR20, UP0, UR25, 0x2, URZ ;  /* 0x0000000219147890 */ /* 0x000fe2000ff1e03f */
[----:B------:R-:W1:Y:S01]  /*1e90*/  LDC R3, c[0x0][0x230] ;  /* 0x00008c00ff037b82 */ /* 0x000e620000000800 */
[----:B------:R-:W-:Y:S01]  /*1ea0*/  UMOV UR22, 0xfffffffe ;  /* 0xfffffffe00167882 */ /* 0x000fe20000000000 */
[----:B------:R-:W-:Y:S01]  /*1eb0*/  UMOV UR23, 0x7fffffdf ;  /* 0x7fffffdf00177882 */ /* 0x000fe20000000000 */
[----:B------:R-:W-:Y:S01]  /*1ec0*/  UMOV UR6, UR10 ;  /* 0x0000000a00067c82 */ /* 0x000fe20008000000 */
[----:B------:R-:W-:Y:S01]  /*1ed0*/  HGMMA.64x128x16.F32.BF16 R88, gdesc[UR8], R88 ;  /* 0x01e00000085879f0 */ /* 0x000fe20008701858 */
[----:B------:R-:W-:Y:S01]  /*1ee0*/  UMOV UR8, URZ ;  /* 0x0000003f00087c82 */ /* 0x000fe20008000000 */
[----:B------:R-:W-:Y:S01]  /*1ef0*/  UMOV UR7, URZ ;  /* 0x0000003f00077c82 */ /* 0x000fe20008000000 */
[----:B------:R-:W-:-:S02]  /*1f00*/  UIADD3.X UR21, UR8, -0x7fffffe0, URZ, UP0, !UPT ;  /* 0x8000002008157890 */ /* 0x000fc400087fe43f */
[----:B------:R-:W-:Y:S02]  /*1f10*/  UIADD3.64 UR22, UR6, -UR22, URZ ;  /* 0x8000001606167297 */ /* 0x000fe4000fffe03f */
[----:B------:R-:W-:Y:S02]  /*1f20*/  UIADD3.64 UR8, UR20, 0xfe, URZ ;  /* 0x000000fe14087897 */ /* 0x000fe4000fffe03f */
[----:B------:R-:W-:Y:S02]  /*1f30*/  UIADD3 UR14, UR14, 0x20, URZ ;  /* 0x000000200e0e7890 */ /* 0x000fe4000fffe03f */
[----:B------:R-:W-:-:S04]  /*1f40*/  UIADD3 UR5, UR5, 0x1, URZ ;  /* 0x0000000105057890 */ /* 0x000fc8000fffe03f */
[----:B------:R-:W-:-:S04]  /*1f50*/  UISETP.NE.U32.AND UP0, UPT, UR5, 0x2, UPT ;  /* 0x000000020500788c */ /* 0x000fc8000bf05070 */
[----:B------:R-:W-:Y:S01]  /*1f60*/  USEL UR6, URZ, 0x1, UP0 ;  /* 0x000000013f067887 */ /* 0x000fe20008000000 */
[----:B-1----:R-:W-:Y:S01]  /*1f70*/  ISETP.LE.AND P0, PT, R3, UR14, PT ;  /* 0x0000000e03007c0c */ /* 0x002fe2000bf03270 */
[----:B------:R-:W-:Y:S02]  /*1f80*/  USEL UR5, UR5, URZ, UP0 ;  /* 0x0000003f05057287 */ /* 0x000fe40008000000 */
[----:B------:R-:W-:Y:S01]  /*1f90*/  ULOP3.LUT UR4, UR4, UR6, URZ, 0x3c, !UPT ;  /* 0x0000000604047292 */ /* 0x000fe2000f8e3c3f */
[----:B------:R-:W-:Y:S01]  /*1fa0*/  HGMMA.64x128x16.F32.BF16 R88, gdesc[UR20], R88 ;  /* 0x01e00000145879f0 */ /* 0x000fe20008701858 */
[----:B------:R-:W-:-:S11]  /*1fb0*/  UIADD3.64 UR20, UR20, 0x100, URZ ;  /* 0x0000010014147897 */ /* 0x000fd6000fffe03f */
[----:B------:R-:W-:-:S12]  /*1fc0*/  HGMMA.64x128x16.F32.BF16 R24, gdesc[UR8], R24 ;  /* 0x01e00000081879f0 */ /* 0x000fd80008701818 */
[----:B------:R-:W-:Y:S01]  /*1fd0*/  HGMMA.64x128x16.F32.BF16 R24, gdesc[UR20], R24, gsb0 ;  /* 0x01e00000141879f0 */ /* 0x000fe20008001818 */
[----:B------:R-:W-:Y:S05]  /*1fe0*/  @!P0 BRA `(.L_x_49) ;  /* 0xfffffffc00008947 */ /* 0x000fea000383ffff */
.L_x_47:
[----:B------:R-:W-:Y:S02]  /*1ff0*/  WARPGROUP.DEPBAR.LE gsb0, 0x0 ;  /* 0x00008000000079c5 */ /* 0x000fe40000010000 */
[----:B----4-:R-:W-:Y:S01]  /*2000*/  BAR.SYNC.DEFER_BLOCKING 0x0 ;  /* 0x0000000000007b1d */ /* 0x010fe20000010000 */
[C---:B-1----:R-:W-:Y:S01]  /*2010*/  IMAD.SHL.U32 R3, R0.reuse, 0x80, RZ ;  /* 0x0000008000037824 */ /* 0x042fe200078e00ff */
[----:B------:R-:W-:Y:S01]  /*2020*/  ELECT P0, URZ, PT ;  /* 0x00000000003f782f */ /* 0x000fe20003800000 */
[----:B------:R-:W-:Y:S01]  /*2030*/  IMAD.SHL.U32 R4, R0, 0x10, RZ ;  /* 0x0000001000047824 */ /* 0x000fe200078e00ff */
[----:B------:R-:W-:Y:S02]  /*2040*/  F2FP.BF16.F32.PACK_AB R88, R89, R88 ;  /* 0x000000585958723e */ /* 0x000fe400000010ff */
[----:B------:R-:W-:Y:S01]  /*2050*/  LOP3.LUT R3, R3, 0x780, RZ, 0xc0, !PT ;  /* 0x0000078003037812 */ /* 0x000fe200078ec0ff */
[----:B------:R-:W-:Y:S01]  /*2060*/  UMOV UR10, UR15 ;  /* 0x0000000f000a7c82 */ /* 0x000fe20008000000 */
[----:B------:R-:W-:-:S02]  /*2070*/  ISETP.LT.U32.AND P0, PT, R2, 0x40, P0 ;  /* 0x000000400200780c */ /* 0x000fc40000701070 */
[----:B------:R-:W-:Y:S01]  /*2080*/  LOP3.LUT R5, R3, 0x70, R4, 0xf8, !PT ;  /* 0x0000007003057812 */ /* 0x000fe200078ef804 */
[----:B------:R-:W-:Y:S01]  /*2090*/  IMAD.SHL.U32 R3, R0, 0x40, RZ ;  /* 0x0000004000037824 */ /* 0x000fe200078e00ff */
[----:B------:R-:W-:Y:S02]  /*20a0*/  F2FP.BF16.F32.PACK_AB R89, R91, R90 ;  /* 0x0000005a5b59723e */ /* 0x000fe400000010ff */
[--C-:B------:R-:W-:Y:S02]  /*20b0*/  LOP3.LUT R4, R5, 0x10, R0.reuse, 0x78, !PT ;  /* 0x0000001005047812 */ /* 0x100fe400078e7800 */
[----:B------:R-:W-:Y:S02]  /*20c0*/  SHF.R.U32.HI R0, RZ, 0x5, R0 ;  /* 0x00000005ff007819 */ /* 0x000fe40000011600 */
[----:B------:R-:W-:Y:S02]  /*20d0*/  LOP3.LUT R3, R4, 0x1800, R3, 0xf8, !PT ;  /* 0x0000180004037812 */ /* 0x000fe400078ef803 */
[----:B------:R-:W-:Y:S01]  /*20e0*/  F2FP.BF16.F32.PACK_AB R120, R121, R120 ;  /* 0x000000787978723e */ /* 0x000fe200000010ff */
[----:B------:R-:W-:Y:S01]  /*20f0*/  VOTEU.ANY UP0, P0 ;  /* 0x00000000003f7886 */ /* 0x000fe20000000100 */
[----:B------:R-:W-:Y:S01]  /*2100*/  R2UR UR5, R0 ;  /* 0x00000000000572ca */ /* 0x000fe200000e0000 */
[C---:B------:R-:W-:Y:S01]  /*2110*/  VIADD R0, R3.reuse, UR24 ;  /* 0x0000001803007c36 */ /* 0x040fe20008000000 */
[----:B------:R-:W1:Y:S02]  /*2120*/  @!P2 SYNCS.CCTL.IV [UR24+0x8000] ;  /* 0x00800000ff00a9b1 */ /* 0x000e640008000018 */
[----:B-1----:R-:W-:Y:S01]  /*2130*/  BAR.SYNC.DEFER_BLOCKING 0x0 ;  /* 0x0000000000007b1d */ /* 0x002fe20000010000 */
[----:B------:R-:W-:-:S02]  /*2140*/  LOP3.LUT R2, R3, 0x20, RZ, 0x3c, !PT ;  /* 0x0000002003027812 */ /* 0x000fc400078e3cff */
[----:B------:R-:W-:Y:S02]  /*2150*/  F2FP.BF16.F32.PACK_AB R90, R93, R92 ;  /* 0x0000005c5d5a723e */ /* 0x000fe400000010ff */
[----:B------:R-:W-:Y:S01]  /*2160*/  F2FP.BF16.F32.PACK_AB R91, R95, R94 ;  /* 0x0000005e5f5b723e */ /* 0x000fe200000010ff */
[----:B------:R-:W-:Y:S01]  /*2170*/  VIADD R2, R2, UR24 ;  /* 0x0000001802027c36 */ /* 0x000fe20008000000 */
[----:B------:R-:W-:Y:S01]  /*2180*/  F2FP.BF16.F32.PACK_AB R121, R123, R122 ;  /* 0x0000007a7b79723e */ /* 0x000fe200000010ff */
[----:B------:R-:W-:Y:S01]  /*2190*/  VOTEU.ANY UP1, P0 ;  /* 0x00000000003f7886 */ /* 0x000fe20000020100 */
[----:B------:R-:W-:Y:S01]  /*21a0*/  F2FP.BF16.F32.PACK_AB R24, R25, R24 ;  /* 0x000000181918723e */ /* 0x000fe200000010ff */
[----:B------:R-:W-:Y:S01]  /*21b0*/  ULOP3.LUT UR5, UR5, 0x1, URZ, 0xc0, !UPT ;  /* 0x0000000105057892 */ /* 0x000fe2000f8ec03f */
[----:B------:R-:W-:Y:S01]  /*21c0*/  F2FP.BF16.F32.PACK_AB R122, R125, R124 ;  /* 0x0000007c7d7a723e */ /* 0x000fe200000010ff */
[----:B--2---:R-:W-:Y:S01]  /*21d0*/  @UP0 UMOV UR6, UR30 ;  /* 0x0000001e00060c82 */ /* 0x004fe20008000000 */
[----:B------:R-:W-:Y:S01]  /*21e0*/  F2FP.BF16.F32.PACK_AB R123, R127, R126 ;  /* 0x0000007e7f7b723e */ /* 0x000fe200000010ff */
[----:B------:R-:W-:Y:S01]  /*21f0*/  ULEA UR9, UR5, UR19, 0x6 ;  /* 0x0000001305097291 */ /* 0x000fe2000f8e303f */
[----:B------:R-:W-:Y:S01]  /*2200*/  F2FP.BF16.F32.PACK_AB R25, R27, R26 ;  /* 0x0000001a1b19723e */ /* 0x000fe200000010ff */
[----:B------:R-:W-:Y:S01]  /*2210*/  ULEA UR8, UR5, UR24, 0xe ;  /* 0x0000001805087291 */ /* 0x000fe2000f8e703f */
[----:B------:R-:W-:Y:S01]  /*2220*/  F2FP.BF16.F32.PACK_AB R56, R57, R56 ;  /* 0x000000383938723e */ /* 0x000fe200000010ff */
[----:B------:R-:W-:Y:S01]  /*2230*/  @UP0 UMOV UR7, UR31 ;  /* 0x0000001f00070c82 */ /* 0x000fe20008000000 */
[----:B------:R-:W-:-:S02]  /*2240*/  F2FP.BF16.F32.PACK_AB R96, R97, R96 ;  /* 0x000000606160723e */ /* 0x000fc400000010ff */
[----:B------:R-:W-:Y:S02]  /*2250*/  F2FP.BF16.F32.PACK_AB R26, R29, R28 ;  /* 0x0000001c1d1a723e */ /* 0x000fe400000010ff */
[----:B------:R-:W-:Y:S01]  /*2260*/  F2FP.BF16.F32.PACK_AB R27, R31, R30 ;  /* 0x0000001e1f1b723e */ /* 0x000fe200000010ff */
[----:B------:R-:W1:Y:S01]  /*2270*/  @!P2 SYNCS.CCTL.IV [UR24+0x8008] ;  /* 0x00800800ff00a9b1 */ /* 0x000e620008000018 */
[----:B------:R-:W-:Y:S01]  /*2280*/  F2FP.BF16.F32.PACK_AB R57, R59, R58 ;  /* 0x0000003a3b39723e */ /* 0x000fe200000010ff */
[----:B-1----:R-:W-:Y:S01]  /*2290*/  STSM.16.M88.4 [R0], R88 ;  /* 0x0000005800007844 */ /* 0x002fe20000000200 */
[----:B------:R-:W-:Y:S02]  /*22a0*/  F2FP.BF16.F32.PACK_AB R97, R99, R98 ;  /* 0x000000626361723e */ /* 0x000fe400000010ff */
[----:B------:R-:W-:Y:S01]  /*22b0*/  F2FP.BF16.F32.PACK_AB R128, R129, R128 ;  /* 0x000000808180723e */ /* 0x000fe200000010ff */
[----:B------:R-:W-:Y:S01]  /*22c0*/  STSM.16.M88.4 [R0+0x4000], R120 ;  /* 0x0040007800007844 */ /* 0x000fe20000000200 */
[----:B------:R-:W-:-:S02]  /*22d0*/  F2FP.BF16.F32.PACK_AB R58, R61, R60 ;  /* 0x0000003c3d3a723e */ /* 0x000fc400000010ff */
[----:B------:R-:W-:Y:S01]  /*22e0*/  F2FP.BF16.F32.PACK_AB R59, R63, R62 ;  /* 0x0000003e3f3b723e */ /* 0x000fe200000010ff */
[----:B------:R-:W-:Y:S01]  /*22f0*/  STSM.16.M88.4 [R0+0x2000], R24 ;  /* 0x0020001800007844 */ /* 0x000fe20000000200 */
[----:B------:R-:W-:Y:S02]  /*2300*/  LOP3.LUT R4, R3, 0x40, RZ, 0x3c, !PT ;  /* 0x0000004003047812 */ /* 0x000fe400078e3cff */
[----:B------:R-:W-:Y:S01]  /*2310*/  F2FP.BF16.F32.PACK_AB R98, R101, R100 ;  /* 0x000000646562723e */ /* 0x000fe200000010ff */
[----:B------:R-:W-:Y:S01]  /*2320*/  STSM.16.M88.4 [R0+0x6000], R56 ;  /* 0x0060003800007844 */ /* 0x000fe20000000200 */
[----:B------:R-:W-:Y:S01]  /*2330*/  F2FP.BF16.F32.PACK_AB R99, R103, R102 ;  /* 0x000000666763723e */ /* 0x000fe200000010ff */
[----:B------:R-:W-:Y:S01]  /*2340*/  VIADD R4, R4, UR24 ;  /* 0x0000001804047c36 */ /* 0x000fe20008000000 */
[----:B------:R-:W-:Y:S02]  /*2350*/  F2FP.BF16.F32.PACK_AB R129, R131, R130 ;  /* 0x000000828381723e */ /* 0x000fe400000010ff */
[----:B------:R-:W-:Y:S01]  /*2360*/  F2FP.BF16.F32.PACK_AB R32, R33, R32 ;  /* 0x000000202120723e */ /* 0x000fe200000010ff */
[----:B------:R-:W-:Y:S01]  /*2370*/  STSM.16.M88.4 [R2], R96 ;  /* 0x0000006002007844 */ /* 0x000fe20000000200 */
[----:B------:R-:W-:-:S02]  /*2380*/  F2FP.BF16.F32.PACK_AB R130, R133, R132 ;  /* 0x000000848582723e */ /* 0x000fc400000010ff */
[----:B------:R-:W-:Y:S02]  /*2390*/  F2FP.BF16.F32.PACK_AB R131, R135, R134 ;  /* 0x000000868783723e */ /* 0x000fe400000010ff */
[----:B------:R-:W-:Y:S02]  /*23a0*/  F2FP.BF16.F32.PACK_AB R33, R35, R34 ;  /* 0x000000222321723e */ /* 0x000fe400000010ff */
[----:B------:R-:W-:Y:S01]  /*23b0*/  F2FP.BF16.F32.PACK_AB R64, R65, R64 ;  /* 0x000000404140723e */ /* 0x000fe200000010ff */
[----:B------:R-:W-:Y:S01]  /*23c0*/  STSM.16.M88.4 [R2+0x4000], R128 ;  /* 0x0040008002007844 */ /* 0x000fe20000000200 */
[----:B------:R-:W-:Y:S02]  /*23d0*/  F2FP.BF16.F32.PACK_AB R104, R105, R104 ;  /* 0x000000686968723e */ /* 0x000fe400000010ff */
[----:B------:R-:W-:Y:S02]  /*23e0*/  F2FP.BF16.F32.PACK_AB R34, R37, R36 ;  /* 0x000000242522723e */ /* 0x000fe400000010ff */
[----:B------:R-:W-:-:S02]  /*23f0*/  F2FP.BF16.F32.PACK_AB R35, R39, R38 ;  /* 0x000000262723723e */ /* 0x000fc400000010ff */
[----:B------:R-:W-:Y:S02]  /*2400*/  F2FP.BF16.F32.PACK_AB R65, R67, R66 ;  /* 0x000000424341723e */ /* 0x000fe400000010ff */
[----:B------:R-:W-:Y:S01]  /*2410*/  F2FP.BF16.F32.PACK_AB R105, R107, R106 ;  /* 0x0000006a6b69723e */ /* 0x000fe200000010ff */
[----:B------:R-:W-:Y:S01]  /*2420*/  STSM.16.M88.4 [R2+0x2000], R32 ;  /* 0x0020002002007844 */ /* 0x000fe20000000200 */
[----:B------:R-:W-:Y:S02]  /*2430*/  F2FP.BF16.F32.PACK_AB R136, R137, R136 ;  /* 0x000000888988723e */ /* 0x000fe400000010ff */
[----:B------:R-:W-:Y:S02]  /*2440*/  F2FP.BF16.F32.PACK_AB R66, R69, R68 ;  /* 0x000000444542723e */ /* 0x000fe400000010ff */
[----:B------:R-:W-:Y:S02]  /*2450*/  F2FP.BF16.F32.PACK_AB R67, R71, R70 ;  /* 0x000000464743723e */ /* 0x000fe400000010ff */
[----:B------:R-:W-:-:S02]  /*2460*/  LOP3.LUT R3, R3, 0x60, RZ, 0x3c, !PT ;  /* 0x0000006003037812 */ /* 0x000fc400078e3cff */
[----:B------:R-:W-:Y:S01]  /*2470*/  F2FP.BF16.F32.PACK_AB R106, R109, R108 ;  /* 0x0000006c6d6a723e */ /* 0x000fe200000010ff */
[----:B------:R-:W-:Y:S01]  /*2480*/  STSM.16.M88.4 [R2+0x6000], R64 ;  /* 0x0060004002007844 */ /* 0x000fe20000000200 */
[----:B------:R-:W-:Y:S01]  /*2490*/  F2FP.BF16.F32.PACK_AB R107, R111, R110 ;  /* 0x0000006e6f6b723e */ /* 0x000fe200000010ff */
[----:B------:R-:W-:Y:S01]  /*24a0*/  VIADD R3, R3, UR24 ;  /* 0x0000001803037c36 */ /* 0x000fe20008000000 */
[----:B------:R-:W-:Y:S02]  /*24b0*/  F2FP.BF16.F32.PACK_AB R137, R139, R138 ;  /* 0x0000008a8b89723e */ /* 0x000fe400000010ff */
[----:B------:R-:W-:Y:S01]  /*24c0*/  F2FP.BF16.F32.PACK_AB R40, R41, R40 ;  /* 0x000000282928723e */ /* 0x000fe200000010ff */
[----:B------:R-:W-:Y:S01]  /*24d0*/  STSM.16.M88.4 [R4], R104 ;  /* 0x0000006804007844 */ /* 0x000fe20000000200 */
        /* <DEDUP_REMOVED lines=8> */
[----:B------:R-:W-:-:S02]  /*2560*/  F2FP.BF16.F32.PACK_AB R73, R75, R74 ;  /* 0x0000004a4b49723e */ /* 0x000fc400000010ff */
[----:B------:R-:W-:Y:S01]  /*2570*/  F2FP.BF16.F32.PACK_AB R113, R115, R114 ;  /* 0x000000727371723e */ /* 0x000fe200000010ff */
[----:B------:R-:W-:Y:S01]  /*2580*/  STSM.16.M88.4 [R4+0x2000], R40 ;  /* 0x0020002804007844 */ /* 0x000fe20000000200 */
[----:B------:R-:W-:Y:S02]  /*2590*/  F2FP.BF16.F32.PACK_AB R144, R145, R144 ;  /* 0x000000909190723e */ /* 0x000fe400000010ff */
[----:B------:R-:W-:Y:S02]  /*25a0*/  F2FP.BF16.F32.PACK_AB R74, R77, R76 ;  /* 0x0000004c4d4a723e */ /* 0x000fe400000010ff */
[----:B------:R-:W-:Y:S02]  /*25b0*/  F2FP.BF16.F32.PACK_AB R75, R79, R78 ;  /* 0x0000004e4f4b723e */ /* 0x000fe400000010ff */
[----:B------:R-:W-:Y:S02]  /*25c0*/  F2FP.BF16.F32.PACK_AB R114, R117, R116 ;  /* 0x000000747572723e */ /* 0x000fe400000010ff */
[----:B------:R-:W-:Y:S01]  /*25d0*/  F2FP.BF16.F32.PACK_AB R115, R119, R118 ;  /* 0x000000767773723e */ /* 0x000fe200000010ff */
[----:B------:R-:W-:Y:S01]  /*25e0*/  STSM.16.M88.4 [R4+0x6000], R72 ;  /* 0x0060004804007844 */ /* 0x000fe20000000200 */
[----:B------:R-:W-:-:S02]  /*25f0*/  F2FP.BF16.F32.PACK_AB R145, R147, R146 ;  /* 0x000000929391723e */ /* 0x000fc400000010ff */
[----:B------:R-:W-:Y:S01]  /*2600*/  F2FP.BF16.F32.PACK_AB R48, R49, R48 ;  /* 0x000000303130723e */ /* 0x000fe200000010ff */
[----:B------:R-:W-:Y:S01]  /*2610*/  STSM.16.M88.4 [R3], R112 ;  /* 0x0000007003007844 */ /* 0x000fe20000000200 */
[----:B------:R-:W-:Y:S02]  /*2620*/  F2FP.BF16.F32.PACK_AB R146, R149, R148 ;  /* 0x000000949592723e */ /* 0x000fe400000010ff */
[----:B------:R-:W-:Y:S02]  /*2630*/  F2FP.BF16.F32.PACK_AB R147, R151, R150 ;  /* 0x000000969793723e */ /* 0x000fe400000010ff */
[----:B------:R-:W-:Y:S02]  /*2640*/  F2FP.BF16.F32.PACK_AB R49, R51, R50 ;  /* 0x000000323331723e */ /* 0x000fe400000010ff */
[----:B------:R-:W-:Y:S01]  /*2650*/  F2FP.BF16.F32.PACK_AB R80, R81, R80 ;  /* 0x000000505150723e */ /* 0x000fe200000010ff */
[----:B------:R-:W-:Y:S01]  /*2660*/  STSM.16.M88.4 [R3+0x4000], R144 ;  /* 0x0040009003007844 */ /* 0x000fe20000000200 */
[----:B------:R-:W-:-:S02]  /*2670*/  F2FP.BF16.F32.PACK_AB R50, R53, R52 ;  /* 0x000000343532723e */ /* 0x000fc400000010ff */
[----:B------:R-:W-:Y:S02]  /*2680*/  F2FP.BF16.F32.PACK_AB R51, R55, R54 ;  /* 0x000000363733723e */ /* 0x000fe400000010ff */
[----:B------:R-:W-:Y:S02]  /*2690*/  F2FP.BF16.F32.PACK_AB R81, R83, R82 ;  /* 0x000000525351723e */ /* 0x000fe400000010ff */
[----:B------:R-:W-:Y:S01]  /*26a0*/  F2FP.BF16.F32.PACK_AB R82, R85, R84 ;  /* 0x000000545552723e */ /* 0x000fe200000010ff */
[----:B------:R-:W-:Y:S01]  /*26b0*/  STSM.16.M88.4 [R3+0x2000], R48 ;  /* 0x0020003003007844 */ /* 0x000fe20000000200 */
[----:B------:R-:W-:-:S05]  /*26c0*/  F2FP.BF16.F32.PACK_AB R83, R87, R86 ;  /* 0x000000565753723e */ /* 0x000fca00000010ff */
[----:B------:R-:W-:Y:S01]  /*26d0*/  STSM.16.M88.4 [R3+0x6000], R80 ;  /* 0x0060005003007844 */ /* 0x000fe20000000200 */
[----:B------:R1:W-:Y:S06]  /*26e0*/  MEMBAR.ALL.CTA ;  /* 0x0000000000007992 */ /* 0x0003ec0000008000 */
[----:B-1----:R-:W1:Y:S02]  /*26f0*/  FENCE.VIEW.ASYNC.S ;  /* 0x00000000000073c6 */ /* 0x002e640000000000 */
[----:B-1----:R-:W-:Y:S06]  /*2700*/  BAR.SYNC.DEFER_BLOCKING 0x0 ;  /* 0x0000000000007b1d */ /* 0x002fec0000010000 */
[----:B------:R1:W-:Y:S01]  /*2710*/  @UP1 UTMASTG.2D [UR8], [UR6] ;  /* 0x00000008060013b5 */ /* 0x0003e20008008000 */
[----:B------:R0:W-:Y:S01]  /*2720*/  UTMACMDFLUSH ;  /* 0x00000000000079b7 */ /* 0x0001e20000000000 */
[----:B------:R-:W-:-:S04]  /*2730*/  DEPBAR.LE SB0, 0x0 ;  /* 0x000080000000791a */ /* 0x000fc80000000000 */
[----:B------:R-:W-:Y:S06]  /*2740*/  BAR.SYNC.DEFER_BLOCKING 0x0 ;  /* 0x0000000000007b1d */ /* 0x000fec0000010000 */
[----:B-1----:R-:W-:Y:S05]  /*2750*/  EXIT ;  /* 0x000000000000794d */ /* 0x002fea0003800000 */
.L_x_48:
[----:B------:R-:W1:Y:S02]  /*2760*/  SYNCS.PHASECHK.TRANS64.TRYWAIT P0, [UR22+0x8000], R3 ;  /* 0x00800003ff0075a7 */ /* 0x000e640008000156 */
[----:B-1----:R-:W-:Y:S05]  /*2770*/  @!P0 BRA `(.L_x_48) ;  /* 0xfffffffc00f88947 */ /* 0x002fea000383ffff */
[----:B------:R-:W-:Y:S05]  /*2780*/  BRA `(.L_x_50) ;  /* 0xfffffff400b47947 */ /* 0x000fea000383ffff */
.L_x_51:
[----:B------:R-:W-:-:S00]  /*2790*/  BRA `(.L_x_51) ;  /* 0xfffffffc00fc7947 */ /* 0x000fc0000383ffff */
[----:B------:R-:W-:-:S00]  /*27a0*/  NOP ;  /* 0x0000000000007918 */ /* 0x000fc00000000000 */
        /* <DEDUP_REMOVED lines=13> */
.L_x_52:


//--------------------- .nv.shared.gluon_wgmma    --------------------------
	.section	.nv.shared.gluon_wgmma,"aw",@nobits
	.sectionflags	@""
	.align	16
	.zero		1024


//--------------------- .nv.shared.reserved.0     --------------------------
	.section	.nv.shared.reserved.0,"aw",@nobits
	.weak		__nv_reservedSMEM_offset_0_alias
	.size		__nv_reservedSMEM_offset_0_alias, 0, 0
	.other		__nv_reservedSMEM_offset_0_alias,@"STO_CUDA_RESERVED_SHARED STV_DEFAULT"
__nv_reservedSMEM_offset_0_alias:
	.zero		0


//--------------------- .nv.constant0.gluon_wgmma --------------------------
	.section	.nv.constant0.gluon_wgmma,"a",@progbits
	.sectionflags	@""
	.align	4
.nv.constant0.gluon_wgmma:
	.zero		608


//--------------------- SYMBOLS --------------------------

	.type		.nv.reservedSmem.offset0,@object
	.size		.nv.reservedSmem.offset0,0x4
